//
// Generated by NVIDIA NVVM Compiler
//
// Compiler Build ID: CL-36424714
// Cuda compilation tools, release 13.0, V13.0.88
// Based on NVVM 20.0.0
//

.version 9.0
.target sm_100
.address_size 64

	// .globl	_Z18doubleToHalfKernelPKdP6__halfm

.visible .entry _Z18doubleToHalfKernelPKdP6__halfm(
	.param .u64 .ptr .align 1 _Z18doubleToHalfKernelPKdP6__halfm_param_0,
	.param .u64 .ptr .align 1 _Z18doubleToHalfKernelPKdP6__halfm_param_1,
	.param .u64 _Z18doubleToHalfKernelPKdP6__halfm_param_2
)
{
	.reg .pred 	%p<2>;
	.reg .b16 	%rs<2>;
	.reg .b32 	%r<4>;
	.reg .b32 	%f<2>;
	.reg .b64 	%rd<13>;
	.reg .b64 	%fd<2>;

	ld.param.u64 	%rd2, [_Z18doubleToHalfKernelPKdP6__halfm_param_0];
	ld.param.u64 	%rd3, [_Z18doubleToHalfKernelPKdP6__halfm_param_1];
	ld.param.u64 	%rd4, [_Z18doubleToHalfKernelPKdP6__halfm_param_2];
	mov.u32 	%r1, %ctaid.x;
	mov.u32 	%r2, %ntid.x;
	mul.wide.u32 	%rd5, %r1, %r2;
	mov.u32 	%r3, %tid.x;
	cvt.u64.u32 	%rd6, %r3;
	add.s64 	%rd1, %rd5, %rd6;
	setp.ge.u64 	%p1, %rd1, %rd4;
	@%p1 bra 	$L__BB0_2;
	cvta.to.global.u64 	%rd7, %rd2;
	cvta.to.global.u64 	%rd8, %rd3;
	shl.b64 	%rd9, %rd1, 3;
	add.s64 	%rd10, %rd7, %rd9;
	ld.global.f64 	%fd1, [%rd10];
	cvt.rn.f32.f64 	%f1, %fd1;
	// begin inline asm
	{  cvt.rn.f16.f32 %rs1, %f1;}

	// end inline asm
	shl.b64 	%rd11, %rd1, 1;
	add.s64 	%rd12, %rd8, %rd11;
	st.global.u16 	[%rd12], %rs1;
$L__BB0_2:
	ret;

}
	// .globl	_Z18halfToDoubleKernelPK6__halfPdm
.visible .entry _Z18halfToDoubleKernelPK6__halfPdm(
	.param .u64 .ptr .align 1 _Z18halfToDoubleKernelPK6__halfPdm_param_0,
	.param .u64 .ptr .align 1 _Z18halfToDoubleKernelPK6__halfPdm_param_1,
	.param .u64 _Z18halfToDoubleKernelPK6__halfPdm_param_2
)
{
	.reg .pred 	%p<2>;
	.reg .b16 	%rs<2>;
	.reg .b32 	%r<4>;
	.reg .b32 	%f<2>;
	.reg .b64 	%rd<13>;
	.reg .b64 	%fd<2>;

	ld.param.u64 	%rd2, [_Z18halfToDoubleKernelPK6__halfPdm_param_0];
	ld.param.u64 	%rd3, [_Z18halfToDoubleKernelPK6__halfPdm_param_1];
	ld.param.u64 	%rd4, [_Z18halfToDoubleKernelPK6__halfPdm_param_2];
	mov.u32 	%r1, %ctaid.x;
	mov.u32 	%r2, %ntid.x;
	mul.wide.u32 	%rd5, %r1, %r2;
	mov.u32 	%r3, %tid.x;
	cvt.u64.u32 	%rd6, %r3;
	add.s64 	%rd1, %rd5, %rd6;
	setp.ge.u64 	%p1, %rd1, %rd4;
	@%p1 bra 	$L__BB1_2;
	cvta.to.global.u64 	%rd7, %rd2;
	cvta.to.global.u64 	%rd8, %rd3;
	shl.b64 	%rd9, %rd1, 1;
	add.s64 	%rd10, %rd7, %rd9;
	ld.global.u16 	%rs1, [%rd10];
	// begin inline asm
	{  cvt.f32.f16 %f1, %rs1;}

	// end inline asm
	cvt.f64.f32 	%fd1, %f1;
	shl.b64 	%rd11, %rd1, 3;
	add.s64 	%rd12, %rd8, %rd11;
	st.global.f64 	[%rd12], %fd1;
$L__BB1_2:
	ret;

}
	// .globl	_Z17floatToHalfKernelPKfP6__halfm
.visible .entry _Z17floatToHalfKernelPKfP6__halfm(
	.param .u64 .ptr .align 1 _Z17floatToHalfKernelPKfP6__halfm_param_0,
	.param .u64 .ptr .align 1 _Z17floatToHalfKernelPKfP6__halfm_param_1,
	.param .u64 _Z17floatToHalfKernelPKfP6__halfm_param_2
)
{
	.reg .pred 	%p<2>;
	.reg .b16 	%rs<2>;
	.reg .b32 	%r<4>;
	.reg .b32 	%f<2>;
	.reg .b64 	%rd<13>;

	ld.param.u64 	%rd2, [_Z17floatToHalfKernelPKfP6__halfm_param_0];
	ld.param.u64 	%rd3, [_Z17floatToHalfKernelPKfP6__halfm_param_1];
	ld.param.u64 	%rd4, [_Z17floatToHalfKernelPKfP6__halfm_param_2];
	mov.u32 	%r1, %ctaid.x;
	mov.u32 	%r2, %ntid.x;
	mul.wide.u32 	%rd5, %r1, %r2;
	mov.u32 	%r3, %tid.x;
	cvt.u64.u32 	%rd6, %r3;
	add.s64 	%rd1, %rd5, %rd6;
	setp.ge.u64 	%p1, %rd1, %rd4;
	@%p1 bra 	$L__BB2_2;
	cvta.to.global.u64 	%rd7, %rd2;
	cvta.to.global.u64 	%rd8, %rd3;
	shl.b64 	%rd9, %rd1, 2;
	add.s64 	%rd10, %rd7, %rd9;
	ld.global.f32 	%f1, [%rd10];
	// begin inline asm
	{  cvt.rn.f16.f32 %rs1, %f1;}

	// end inline asm
	shl.b64 	%rd11, %rd1, 1;
	add.s64 	%rd12, %rd8, %rd11;
	st.global.u16 	[%rd12], %rs1;
$L__BB2_2:
	ret;

}
	// .globl	_Z17halfToFloatKernelPK6__halfPfm
.visible .entry _Z17halfToFloatKernelPK6__halfPfm(
	.param .u64 .ptr .align 1 _Z17halfToFloatKernelPK6__halfPfm_param_0,
	.param .u64 .ptr .align 1 _Z17halfToFloatKernelPK6__halfPfm_param_1,
	.param .u64 _Z17halfToFloatKernelPK6__halfPfm_param_2
)
{
	.reg .pred 	%p<2>;
	.reg .b16 	%rs<2>;
	.reg .b32 	%r<4>;
	.reg .b32 	%f<2>;
	.reg .b64 	%rd<13>;

	ld.param.u64 	%rd2, [_Z17halfToFloatKernelPK6__halfPfm_param_0];
	ld.param.u64 	%rd3, [_Z17halfToFloatKernelPK6__halfPfm_param_1];
	ld.param.u64 	%rd4, [_Z17halfToFloatKernelPK6__halfPfm_param_2];
	mov.u32 	%r1, %ctaid.x;
	mov.u32 	%r2, %ntid.x;
	mul.wide.u32 	%rd5, %r1, %r2;
	mov.u32 	%r3, %tid.x;
	cvt.u64.u32 	%rd6, %r3;
	add.s64 	%rd1, %rd5, %rd6;
	setp.ge.u64 	%p1, %rd1, %rd4;
	@%p1 bra 	$L__BB3_2;
	cvta.to.global.u64 	%rd7, %rd2;
	cvta.to.global.u64 	%rd8, %rd3;
	shl.b64 	%rd9, %rd1, 1;
	add.s64 	%rd10, %rd7, %rd9;
	ld.global.u16 	%rs1, [%rd10];
	// begin inline asm
	{  cvt.f32.f16 %f1, %rs1;}

	// end inline asm
	shl.b64 	%rd11, %rd1, 2;
	add.s64 	%rd12, %rd8, %rd11;
	st.global.f32 	[%rd12], %f1;
$L__BB3_2:
	ret;

}
	// .globl	_Z19floatToDoubleKernelPKfPdm
.visible .entry _Z19floatToDoubleKernelPKfPdm(
	.param .u64 .ptr .align 1 _Z19floatToDoubleKernelPKfPdm_param_0,
	.param .u64 .ptr .align 1 _Z19floatToDoubleKernelPKfPdm_param_1,
	.param .u64 _Z19floatToDoubleKernelPKfPdm_param_2
)
{
	.reg .pred 	%p<2>;
	.reg .b32 	%r<4>;
	.reg .b32 	%f<2>;
	.reg .b64 	%rd<13>;
	.reg .b64 	%fd<2>;

	ld.param.u64 	%rd2, [_Z19floatToDoubleKernelPKfPdm_param_0];
	ld.param.u64 	%rd3, [_Z19floatToDoubleKernelPKfPdm_param_1];
	ld.param.u64 	%rd4, [_Z19floatToDoubleKernelPKfPdm_param_2];
	mov.u32 	%r1, %ctaid.x;
	mov.u32 	%r2, %ntid.x;
	mul.wide.u32 	%rd5, %r1, %r2;
	mov.u32 	%r3, %tid.x;
	cvt.u64.u32 	%rd6, %r3;
	add.s64 	%rd1, %rd5, %rd6;
	setp.ge.u64 	%p1, %rd1, %rd4;
	@%p1 bra 	$L__BB4_2;
	cvta.to.global.u64 	%rd7, %rd2;
	cvta.to.global.u64 	%rd8, %rd3;
	shl.b64 	%rd9, %rd1, 2;
	add.s64 	%rd10, %rd7, %rd9;
	ld.global.f32 	%f1, [%rd10];
	cvt.f64.f32 	%fd1, %f1;
	shl.b64 	%rd11, %rd1, 3;
	add.s64 	%rd12, %rd8, %rd11;
	st.global.f64 	[%rd12], %fd1;
$L__BB4_2:
	ret;

}
	// .globl	_Z19doubleToFloatKernelPKdPfm
.visible .entry _Z19doubleToFloatKernelPKdPfm(
	.param .u64 .ptr .align 1 _Z19doubleToFloatKernelPKdPfm_param_0,
	.param .u64 .ptr .align 1 _Z19doubleToFloatKernelPKdPfm_param_1,
	.param .u64 _Z19doubleToFloatKernelPKdPfm_param_2
)
{
	.reg .pred 	%p<2>;
	.reg .b32 	%r<4>;
	.reg .b32 	%f<2>;
	.reg .b64 	%rd<13>;
	.reg .b64 	%fd<2>;

	ld.param.u64 	%rd2, [_Z19doubleToFloatKernelPKdPfm_param_0];
	ld.param.u64 	%rd3, [_Z19doubleToFloatKernelPKdPfm_param_1];
	ld.param.u64 	%rd4, [_Z19doubleToFloatKernelPKdPfm_param_2];
	mov.u32 	%r1, %ctaid.x;
	mov.u32 	%r2, %ntid.x;
	mul.wide.u32 	%rd5, %r1, %r2;
	mov.u32 	%r3, %tid.x;
	cvt.u64.u32 	%rd6, %r3;
	add.s64 	%rd1, %rd5, %rd6;
	setp.ge.u64 	%p1, %rd1, %rd4;
	@%p1 bra 	$L__BB5_2;
	cvta.to.global.u64 	%rd7, %rd2;
	cvta.to.global.u64 	%rd8, %rd3;
	shl.b64 	%rd9, %rd1, 3;
	add.s64 	%rd10, %rd7, %rd9;
	ld.global.f64 	%fd1, [%rd10];
	cvt.rn.f32.f64 	%f1, %fd1;
	shl.b64 	%rd11, %rd1, 2;
	add.s64 	%rd12, %rd8, %rd11;
	st.global.f32 	[%rd12], %f1;
$L__BB5_2:
	ret;

}
	// .globl	_Z24applyBiasReluFloatKernelPfPKfPKdii
.visible .entry _Z24applyBiasReluFloatKernelPfPKfPKdii(
	.param .u64 .ptr .align 1 _Z24applyBiasReluFloatKernelPfPKfPKdii_param_0,
	.param .u64 .ptr .align 1 _Z24applyBiasReluFloatKernelPfPKfPKdii_param_1,
	.param .u64 .ptr .align 1 _Z24applyBiasReluFloatKernelPfPKfPKdii_param_2,
	.param .u32 _Z24applyBiasReluFloatKernelPfPKfPKdii_param_3,
	.param .u32 _Z24applyBiasReluFloatKernelPfPKfPKdii_param_4
)
{
	.reg .pred 	%p<4>;
	.reg .b32 	%r<8>;
	.reg .b32 	%f<5>;
	.reg .b64 	%rd<16>;
	.reg .b64 	%fd<2>;

	ld.param.u64 	%rd1, [_Z24applyBiasReluFloatKernelPfPKfPKdii_param_0];
	ld.param.u64 	%rd2, [_Z24applyBiasReluFloatKernelPfPKfPKdii_param_1];
	ld.param.u64 	%rd3, [_Z24applyBiasReluFloatKernelPfPKfPKdii_param_2];
	ld.param.u32 	%r3, [_Z24applyBiasReluFloatKernelPfPKfPKdii_param_3];
	ld.param.u32 	%r4, [_Z24applyBiasReluFloatKernelPfPKfPKdii_param_4];
	mov.u32 	%r5, %ctaid.x;
	mov.u32 	%r6, %ntid.x;
	mov.u32 	%r7, %tid.x;
	mad.lo.s32 	%r1, %r5, %r6, %r7;
	mov.u32 	%r2, %ctaid.y;
	setp.ge.s32 	%p1, %r1, %r3;
	setp.ge.s32 	%p2, %r2, %r4;
	or.pred  	%p3, %p1, %p2;
	@%p3 bra 	$L__BB6_2;
	cvta.to.global.u64 	%rd4, %rd2;
	cvta.to.global.u64 	%rd5, %rd3;
	cvta.to.global.u64 	%rd6, %rd1;
	cvt.u64.u32 	%rd7, %r2;
	cvt.s64.s32 	%rd8, %r3;
	cvt.s64.s32 	%rd9, %r1;
	mad.lo.s64 	%rd10, %rd8, %rd7, %rd9;
	shl.b64 	%rd11, %rd10, 2;
	add.s64 	%rd12, %rd4, %rd11;
	ld.global.f32 	%f1, [%rd12];
	mul.wide.s32 	%rd13, %r1, 8;
	add.s64 	%rd14, %rd5, %rd13;
	ld.global.f64 	%fd1, [%rd14];
	cvt.rn.f32.f64 	%f2, %fd1;
	add.f32 	%f3, %f1, %f2;
	max.f32 	%f4, %f3, 0f00000000;
	add.s64 	%rd15, %rd6, %rd11;
	st.global.f32 	[%rd15], %f4;
$L__BB6_2:
	ret;

}
	// .globl	_Z20applyBiasFloatKernelPfPKfPKdii
.visible .entry _Z20applyBiasFloatKernelPfPKfPKdii(
	.param .u64 .ptr .align 1 _Z20applyBiasFloatKernelPfPKfPKdii_param_0,
	.param .u64 .ptr .align 1 _Z20applyBiasFloatKernelPfPKfPKdii_param_1,
	.param .u64 .ptr .align 1 _Z20applyBiasFloatKernelPfPKfPKdii_param_2,
	.param .u32 _Z20applyBiasFloatKernelPfPKfPKdii_param_3,
	.param .u32 _Z20applyBiasFloatKernelPfPKfPKdii_param_4
)
{
	.reg .pred 	%p<4>;
	.reg .b32 	%r<8>;
	.reg .b32 	%f<4>;
	.reg .b64 	%rd<16>;
	.reg .b64 	%fd<2>;

	ld.param.u64 	%rd1, [_Z20applyBiasFloatKernelPfPKfPKdii_param_0];
	ld.param.u64 	%rd2, [_Z20applyBiasFloatKernelPfPKfPKdii_param_1];
	ld.param.u64 	%rd3, [_Z20applyBiasFloatKernelPfPKfPKdii_param_2];
	ld.param.u32 	%r3, [_Z20applyBiasFloatKernelPfPKfPKdii_param_3];
	ld.param.u32 	%r4, [_Z20applyBiasFloatKernelPfPKfPKdii_param_4];
	mov.u32 	%r5, %ctaid.x;
	mov.u32 	%r6, %ntid.x;
	mov.u32 	%r7, %tid.x;
	mad.lo.s32 	%r1, %r5, %r6, %r7;
	mov.u32 	%r2, %ctaid.y;
	setp.ge.s32 	%p1, %r1, %r3;
	setp.ge.s32 	%p2, %r2, %r4;
	or.pred  	%p3, %p1, %p2;
	@%p3 bra 	$L__BB7_2;
	cvta.to.global.u64 	%rd4, %rd2;
	cvta.to.global.u64 	%rd5, %rd3;
	cvta.to.global.u64 	%rd6, %rd1;
	cvt.u64.u32 	%rd7, %r2;
	cvt.s64.s32 	%rd8, %r3;
	cvt.s64.s32 	%rd9, %r1;
	mad.lo.s64 	%rd10, %rd8, %rd7, %rd9;
	shl.b64 	%rd11, %rd10, 2;
	add.s64 	%rd12, %rd4, %rd11;
	ld.global.f32 	%f1, [%rd12];
	mul.wide.s32 	%rd13, %r1, 8;
	add.s64 	%rd14, %rd5, %rd13;
	ld.global.f64 	%fd1, [%rd14];
	cvt.rn.f32.f64 	%f2, %fd1;
	add.f32 	%f3, %f1, %f2;
	add.s64 	%rd15, %rd6, %rd11;
	st.global.f32 	[%rd15], %f3;
$L__BB7_2:
	ret;

}
	// .globl	_Z29computeOutputErrorFloatKernelPKdS0_Pfii
.visible .entry _Z29computeOutputErrorFloatKernelPKdS0_Pfii(
	.param .u64 .ptr .align 1 _Z29computeOutputErrorFloatKernelPKdS0_Pfii_param_0,
	.param .u64 .ptr .align 1 _Z29computeOutputErrorFloatKernelPKdS0_Pfii_param_1,
	.param .u64 .ptr .align 1 _Z29computeOutputErrorFloatKernelPKdS0_Pfii_param_2,
	.param .u32 _Z29computeOutputErrorFloatKernelPKdS0_Pfii_param_3,
	.param .u32 _Z29computeOutputErrorFloatKernelPKdS0_Pfii_param_4
)
{
	.reg .pred 	%p<4>;
	.reg .b32 	%r<8>;
	.reg .b32 	%f<2>;
	.reg .b64 	%rd<16>;
	.reg .b64 	%fd<4>;

	ld.param.u64 	%rd1, [_Z29computeOutputErrorFloatKernelPKdS0_Pfii_param_0];
	ld.param.u64 	%rd2, [_Z29computeOutputErrorFloatKernelPKdS0_Pfii_param_1];
	ld.param.u64 	%rd3, [_Z29computeOutputErrorFloatKernelPKdS0_Pfii_param_2];
	ld.param.u32 	%r3, [_Z29computeOutputErrorFloatKernelPKdS0_Pfii_param_3];
	ld.param.u32 	%r4, [_Z29computeOutputErrorFloatKernelPKdS0_Pfii_param_4];
	mov.u32 	%r5, %ctaid.x;
	mov.u32 	%r6, %ntid.x;
	mov.u32 	%r7, %tid.x;
	mad.lo.s32 	%r1, %r5, %r6, %r7;
	mov.u32 	%r2, %ctaid.y;
	setp.ge.s32 	%p1, %r1, %r3;
	setp.ge.s32 	%p2, %r2, %r4;
	or.pred  	%p3, %p1, %p2;
	@%p3 bra 	$L__BB8_2;
	cvta.to.global.u64 	%rd4, %rd1;
	cvta.to.global.u64 	%rd5, %rd2;
	cvta.to.global.u64 	%rd6, %rd3;
	cvt.u64.u32 	%rd7, %r2;
	cvt.s64.s32 	%rd8, %r3;
	cvt.s64.s32 	%rd9, %r1;
	mad.lo.s64 	%rd10, %rd8, %rd7, %rd9;
	shl.b64 	%rd11, %rd10, 3;
	add.s64 	%rd12, %rd4, %rd11;
	ld.global.f64 	%fd1, [%rd12];
	add.s64 	%rd13, %rd5, %rd11;
	ld.global.f64 	%fd2, [%rd13];
	sub.f64 	%fd3, %fd1, %fd2;
	cvt.rn.f32.f64 	%f1, %fd3;
	shl.b64 	%rd14, %rd10, 2;
	add.s64 	%rd15, %rd6, %rd14;
	st.global.f32 	[%rd15], %f1;
$L__BB8_2:
	ret;

}
	// .globl	_Z29computeHiddenErrorFloatKernelPK6__halfPKfS3_Pfiii
.visible .entry _Z29computeHiddenErrorFloatKernelPK6__halfPKfS3_Pfiii(
	.param .u64 .ptr .align 1 _Z29computeHiddenErrorFloatKernelPK6__halfPKfS3_Pfiii_param_0,
	.param .u64 .ptr .align 1 _Z29computeHiddenErrorFloatKernelPK6__halfPKfS3_Pfiii_param_1,
	.param .u64 .ptr .align 1 _Z29computeHiddenErrorFloatKernelPK6__halfPKfS3_Pfiii_param_2,
	.param .u64 .ptr .align 1 _Z29computeHiddenErrorFloatKernelPK6__halfPKfS3_Pfiii_param_3,
	.param .u32 _Z29computeHiddenErrorFloatKernelPK6__halfPKfS3_Pfiii_param_4,
	.param .u32 _Z29computeHiddenErrorFloatKernelPK6__halfPKfS3_Pfiii_param_5,
	.param .u32 _Z29computeHiddenErrorFloatKernelPK6__halfPKfS3_Pfiii_param_6
)
{
	.reg .pred 	%p<14>;
	.reg .b16 	%rs<16>;
	.reg .b32 	%r<26>;
	.reg .b32 	%f<71>;
	.reg .b64 	%rd<66>;

	ld.param.u64 	%rd15, [_Z29computeHiddenErrorFloatKernelPK6__halfPKfS3_Pfiii_param_0];
	ld.param.u64 	%rd16, [_Z29computeHiddenErrorFloatKernelPK6__halfPKfS3_Pfiii_param_1];
	ld.param.u64 	%rd13, [_Z29computeHiddenErrorFloatKernelPK6__halfPKfS3_Pfiii_param_2];
	ld.param.u64 	%rd14, [_Z29computeHiddenErrorFloatKernelPK6__halfPKfS3_Pfiii_param_3];
	ld.param.u32 	%r14, [_Z29computeHiddenErrorFloatKernelPK6__halfPKfS3_Pfiii_param_4];
	ld.param.u32 	%r15, [_Z29computeHiddenErrorFloatKernelPK6__halfPKfS3_Pfiii_param_5];
	ld.param.u32 	%r16, [_Z29computeHiddenErrorFloatKernelPK6__halfPKfS3_Pfiii_param_6];
	cvta.to.global.u64 	%rd1, %rd16;
	cvta.to.global.u64 	%rd2, %rd15;
	mov.u32 	%r17, %ctaid.x;
	mov.u32 	%r18, %ntid.x;
	mov.u32 	%r19, %tid.x;
	mad.lo.s32 	%r1, %r17, %r18, %r19;
	mov.u32 	%r2, %ctaid.y;
	setp.ge.s32 	%p1, %r1, %r14;
	setp.ge.s32 	%p2, %r2, %r16;
	or.pred  	%p3, %p1, %p2;
	@%p3 bra 	$L__BB9_14;
	cvt.u64.u32 	%rd3, %r2;
	cvt.s64.s32 	%rd4, %r14;
	cvt.s64.s32 	%rd17, %r15;
	mul.lo.s64 	%rd5, %rd17, %rd3;
	setp.lt.s32 	%p4, %r15, 1;
	mov.f32 	%f70, 0f00000000;
	@%p4 bra 	$L__BB9_13;
	cvt.s64.s32 	%rd6, %r1;
	and.b32  	%r3, %r15, 7;
	setp.lt.u32 	%p5, %r15, 8;
	mov.f32 	%f70, 0f00000000;
	mov.b32 	%r24, 0;
	@%p5 bra 	$L__BB9_5;
	and.b32  	%r24, %r15, 2147483640;
	neg.s32 	%r22, %r24;
	shl.b64 	%rd18, %rd6, 1;
	add.s64 	%rd65, %rd2, %rd18;
	shl.b64 	%rd19, %rd5, 2;
	add.s64 	%rd20, %rd19, %rd1;
	add.s64 	%rd64, %rd20, 16;
	mov.f32 	%f70, 0f00000000;
$L__BB9_4:
	.pragma "nounroll";
	ld.global.u16 	%rs1, [%rd65];
	// begin inline asm
	{  cvt.f32.f16 %f17, %rs1;}

	// end inline asm
	ld.global.f32 	%f25, [%rd64+-16];
	fma.rn.f32 	%f26, %f17, %f25, %f70;
	shl.b64 	%rd21, %rd4, 1;
	add.s64 	%rd22, %rd65, %rd21;
	ld.global.u16 	%rs2, [%rd22];
	// begin inline asm
	{  cvt.f32.f16 %f18, %rs2;}

	// end inline asm
	ld.global.f32 	%f27, [%rd64+-12];
	fma.rn.f32 	%f28, %f18, %f27, %f26;
	add.s64 	%rd23, %rd22, %rd21;
	ld.global.u16 	%rs3, [%rd23];
	// begin inline asm
	{  cvt.f32.f16 %f19, %rs3;}

	// end inline asm
	ld.global.f32 	%f29, [%rd64+-8];
	fma.rn.f32 	%f30, %f19, %f29, %f28;
	add.s64 	%rd24, %rd23, %rd21;
	ld.global.u16 	%rs4, [%rd24];
	// begin inline asm
	{  cvt.f32.f16 %f20, %rs4;}

	// end inline asm
	ld.global.f32 	%f31, [%rd64+-4];
	fma.rn.f32 	%f32, %f20, %f31, %f30;
	add.s64 	%rd25, %rd24, %rd21;
	ld.global.u16 	%rs5, [%rd25];
	// begin inline asm
	{  cvt.f32.f16 %f21, %rs5;}

	// end inline asm
	ld.global.f32 	%f33, [%rd64];
	fma.rn.f32 	%f34, %f21, %f33, %f32;
	add.s64 	%rd26, %rd25, %rd21;
	ld.global.u16 	%rs6, [%rd26];
	// begin inline asm
	{  cvt.f32.f16 %f22, %rs6;}

	// end inline asm
	ld.global.f32 	%f35, [%rd64+4];
	fma.rn.f32 	%f36, %f22, %f35, %f34;
	add.s64 	%rd27, %rd26, %rd21;
	ld.global.u16 	%rs7, [%rd27];
	// begin inline asm
	{  cvt.f32.f16 %f23, %rs7;}

	// end inline asm
	ld.global.f32 	%f37, [%rd64+8];
	fma.rn.f32 	%f38, %f23, %f37, %f36;
	add.s64 	%rd28, %rd27, %rd21;
	ld.global.u16 	%rs8, [%rd28];
	// begin inline asm
	{  cvt.f32.f16 %f24, %rs8;}

	// end inline asm
	ld.global.f32 	%f39, [%rd64+12];
	fma.rn.f32 	%f70, %f24, %f39, %f38;
	add.s32 	%r22, %r22, 8;
	shl.b64 	%rd29, %rd4, 4;
	add.s64 	%rd65, %rd65, %rd29;
	add.s64 	%rd64, %rd64, 32;
	setp.ne.s32 	%p6, %r22, 0;
	@%p6 bra 	$L__BB9_4;
$L__BB9_5:
	setp.eq.s32 	%p7, %r3, 0;
	@%p7 bra 	$L__BB9_13;
	and.b32  	%r9, %r15, 3;
	setp.lt.u32 	%p8, %r3, 4;
	@%p8 bra 	$L__BB9_8;
	cvt.u64.u32 	%rd30, %r24;
	mad.lo.s64 	%rd31, %rd30, %rd4, %rd6;
	shl.b64 	%rd32, %rd31, 1;
	add.s64 	%rd33, %rd2, %rd32;
	ld.global.u16 	%rs9, [%rd33];
	// begin inline asm
	{  cvt.f32.f16 %f41, %rs9;}

	// end inline asm
	add.s64 	%rd34, %rd5, %rd30;
	shl.b64 	%rd35, %rd34, 2;
	add.s64 	%rd36, %rd1, %rd35;
	ld.global.f32 	%f45, [%rd36];
	fma.rn.f32 	%f46, %f41, %f45, %f70;
	shl.b64 	%rd37, %rd4, 1;
	add.s64 	%rd38, %rd33, %rd37;
	ld.global.u16 	%rs10, [%rd38];
	// begin inline asm
	{  cvt.f32.f16 %f42, %rs10;}

	// end inline asm
	ld.global.f32 	%f47, [%rd36+4];
	fma.rn.f32 	%f48, %f42, %f47, %f46;
	add.s64 	%rd39, %rd38, %rd37;
	ld.global.u16 	%rs11, [%rd39];
	// begin inline asm
	{  cvt.f32.f16 %f43, %rs11;}

	// end inline asm
	ld.global.f32 	%f49, [%rd36+8];
	fma.rn.f32 	%f50, %f43, %f49, %f48;
	add.s64 	%rd40, %rd39, %rd37;
	ld.global.u16 	%rs12, [%rd40];
	// begin inline asm
	{  cvt.f32.f16 %f44, %rs12;}

	// end inline asm
	ld.global.f32 	%f51, [%rd36+12];
	fma.rn.f32 	%f70, %f44, %f51, %f50;
	add.s32 	%r24, %r24, 4;
$L__BB9_8:
	setp.eq.s32 	%p9, %r9, 0;
	@%p9 bra 	$L__BB9_13;
	setp.eq.s32 	%p10, %r9, 1;
	@%p10 bra 	$L__BB9_11;
	cvt.u64.u32 	%rd41, %r24;
	mad.lo.s64 	%rd42, %rd41, %rd4, %rd6;
	shl.b64 	%rd43, %rd42, 1;
	add.s64 	%rd44, %rd2, %rd43;
	ld.global.u16 	%rs13, [%rd44];
	// begin inline asm
	{  cvt.f32.f16 %f53, %rs13;}

	// end inline asm
	add.s64 	%rd45, %rd5, %rd41;
	shl.b64 	%rd46, %rd45, 2;
	add.s64 	%rd47, %rd1, %rd46;
	ld.global.f32 	%f55, [%rd47];
	fma.rn.f32 	%f56, %f53, %f55, %f70;
	shl.b64 	%rd48, %rd4, 1;
	add.s64 	%rd49, %rd44, %rd48;
	ld.global.u16 	%rs14, [%rd49];
	// begin inline asm
	{  cvt.f32.f16 %f54, %rs14;}

	// end inline asm
	ld.global.f32 	%f57, [%rd47+4];
	fma.rn.f32 	%f70, %f54, %f57, %f56;
	add.s32 	%r24, %r24, 2;
$L__BB9_11:
	and.b32  	%r21, %r15, 1;
	setp.eq.b32 	%p11, %r21, 1;
	not.pred 	%p12, %p11;
	@%p12 bra 	$L__BB9_13;
	cvt.u64.u32 	%rd50, %r24;
	mad.lo.s64 	%rd51, %rd50, %rd4, %rd6;
	shl.b64 	%rd52, %rd51, 1;
	add.s64 	%rd53, %rd2, %rd52;
	ld.global.u16 	%rs15, [%rd53];
	// begin inline asm
	{  cvt.f32.f16 %f58, %rs15;}

	// end inline asm
	add.s64 	%rd54, %rd5, %rd50;
	shl.b64 	%rd55, %rd54, 2;
	add.s64 	%rd56, %rd1, %rd55;
	ld.global.f32 	%f59, [%rd56];
	fma.rn.f32 	%f70, %f58, %f59, %f70;
$L__BB9_13:
	cvt.s64.s32 	%rd57, %r1;
	mad.lo.s64 	%rd58, %rd4, %rd3, %rd57;
	cvta.to.global.u64 	%rd59, %rd13;
	shl.b64 	%rd60, %rd58, 2;
	add.s64 	%rd61, %rd59, %rd60;
	ld.global.f32 	%f60, [%rd61];
	setp.gt.f32 	%p13, %f60, 0f00000000;
	selp.f32 	%f61, 0f3F800000, 0f00000000, %p13;
	mul.f32 	%f62, %f70, %f61;
	cvta.to.global.u64 	%rd62, %rd14;
	add.s64 	%rd63, %rd62, %rd60;
	st.global.f32 	[%rd63], %f62;
$L__BB9_14:
	ret;

}
	// .globl	_Z26updateWeightsW2FloatKernelPdPKfS1_diii
.visible .entry _Z26updateWeightsW2FloatKernelPdPKfS1_diii(
	.param .u64 .ptr .align 1 _Z26updateWeightsW2FloatKernelPdPKfS1_diii_param_0,
	.param .u64 .ptr .align 1 _Z26updateWeightsW2FloatKernelPdPKfS1_diii_param_1,
	.param .u64 .ptr .align 1 _Z26updateWeightsW2FloatKernelPdPKfS1_diii_param_2,
	.param .f64 _Z26updateWeightsW2FloatKernelPdPKfS1_diii_param_3,
	.param .u32 _Z26updateWeightsW2FloatKernelPdPKfS1_diii_param_4,
	.param .u32 _Z26updateWeightsW2FloatKernelPdPKfS1_diii_param_5,
	.param .u32 _Z26updateWeightsW2FloatKernelPdPKfS1_diii_param_6
)
{
	.reg .pred 	%p<13>;
	.reg .b32 	%r<31>;
	.reg .b32 	%f<70>;
	.reg .b64 	%rd<81>;
	.reg .b64 	%fd<7>;

	ld.param.u64 	%rd15, [_Z26updateWeightsW2FloatKernelPdPKfS1_diii_param_1];
	ld.param.u64 	%rd16, [_Z26updateWeightsW2FloatKernelPdPKfS1_diii_param_2];
	ld.param.u32 	%r17, [_Z26updateWeightsW2FloatKernelPdPKfS1_diii_param_4];
	ld.param.u32 	%r15, [_Z26updateWeightsW2FloatKernelPdPKfS1_diii_param_5];
	ld.param.u32 	%r16, [_Z26updateWeightsW2FloatKernelPdPKfS1_diii_param_6];
	cvta.to.global.u64 	%rd1, %rd16;
	cvta.to.global.u64 	%rd2, %rd15;
	mov.u32 	%r18, %ctaid.x;
	mov.u32 	%r19, %ntid.x;
	mov.u32 	%r20, %tid.x;
	mad.lo.s32 	%r1, %r18, %r19, %r20;
	mov.u32 	%r21, %ctaid.y;
	mov.u32 	%r22, %ntid.y;
	mov.u32 	%r23, %tid.y;
	mad.lo.s32 	%r24, %r21, %r22, %r23;
	setp.ge.s32 	%p1, %r1, %r15;
	setp.ge.s32 	%p2, %r24, %r17;
	or.pred  	%p3, %p1, %p2;
	@%p3 bra 	$L__BB10_14;
	setp.lt.s32 	%p4, %r16, 1;
	mov.f32 	%f69, 0f00000000;
	@%p4 bra 	$L__BB10_13;
	cvt.s64.s32 	%rd3, %r15;
	cvt.s64.s32 	%rd4, %r1;
	and.b32  	%r3, %r16, 7;
	setp.lt.u32 	%p5, %r16, 8;
	mov.f32 	%f69, 0f00000000;
	mov.b32 	%r29, 0;
	@%p5 bra 	$L__BB10_5;
	and.b32  	%r29, %r16, 2147483640;
	neg.s32 	%r27, %r29;
	mul.wide.u32 	%rd17, %r24, 4;
	add.s64 	%rd80, %rd1, %rd17;
	mul.wide.u32 	%rd6, %r17, 32;
	shl.b64 	%rd18, %rd4, 2;
	add.s64 	%rd79, %rd2, %rd18;
	mul.wide.u32 	%rd8, %r17, 4;
	mov.f32 	%f69, 0f00000000;
$L__BB10_4:
	.pragma "nounroll";
	ld.global.f32 	%f17, [%rd79];
	ld.global.f32 	%f18, [%rd80];
	fma.rn.f32 	%f19, %f17, %f18, %f69;
	shl.b64 	%rd19, %rd3, 2;
	add.s64 	%rd20, %rd79, %rd19;
	ld.global.f32 	%f20, [%rd20];
	add.s64 	%rd21, %rd80, %rd8;
	ld.global.f32 	%f21, [%rd21];
	fma.rn.f32 	%f22, %f20, %f21, %f19;
	add.s64 	%rd22, %rd20, %rd19;
	ld.global.f32 	%f23, [%rd22];
	add.s64 	%rd23, %rd21, %rd8;
	ld.global.f32 	%f24, [%rd23];
	fma.rn.f32 	%f25, %f23, %f24, %f22;
	add.s64 	%rd24, %rd22, %rd19;
	ld.global.f32 	%f26, [%rd24];
	add.s64 	%rd25, %rd23, %rd8;
	ld.global.f32 	%f27, [%rd25];
	fma.rn.f32 	%f28, %f26, %f27, %f25;
	add.s64 	%rd26, %rd24, %rd19;
	ld.global.f32 	%f29, [%rd26];
	add.s64 	%rd27, %rd25, %rd8;
	ld.global.f32 	%f30, [%rd27];
	fma.rn.f32 	%f31, %f29, %f30, %f28;
	add.s64 	%rd28, %rd26, %rd19;
	ld.global.f32 	%f32, [%rd28];
	add.s64 	%rd29, %rd27, %rd8;
	ld.global.f32 	%f33, [%rd29];
	fma.rn.f32 	%f34, %f32, %f33, %f31;
	add.s64 	%rd30, %rd28, %rd19;
	ld.global.f32 	%f35, [%rd30];
	add.s64 	%rd31, %rd29, %rd8;
	ld.global.f32 	%f36, [%rd31];
	fma.rn.f32 	%f37, %f35, %f36, %f34;
	add.s64 	%rd32, %rd30, %rd19;
	ld.global.f32 	%f38, [%rd32];
	add.s64 	%rd33, %rd31, %rd8;
	ld.global.f32 	%f39, [%rd33];
	fma.rn.f32 	%f69, %f38, %f39, %f37;
	add.s32 	%r27, %r27, 8;
	add.s64 	%rd80, %rd80, %rd6;
	shl.b64 	%rd34, %rd3, 5;
	add.s64 	%rd79, %rd79, %rd34;
	setp.ne.s32 	%p6, %r27, 0;
	@%p6 bra 	$L__BB10_4;
$L__BB10_5:
	setp.eq.s32 	%p7, %r3, 0;
	@%p7 bra 	$L__BB10_13;
	cvt.u64.u32 	%rd13, %r24;
	and.b32  	%r9, %r16, 3;
	setp.lt.u32 	%p8, %r3, 4;
	@%p8 bra 	$L__BB10_8;
	cvt.u64.u32 	%rd35, %r29;
	mul.wide.u32 	%rd36, %r29, %r17;
	mad.lo.s64 	%rd37, %rd35, %rd3, %rd4;
	shl.b64 	%rd38, %rd37, 2;
	add.s64 	%rd39, %rd2, %rd38;
	ld.global.f32 	%f41, [%rd39];
	add.s64 	%rd40, %rd36, %rd13;
	shl.b64 	%rd41, %rd40, 2;
	add.s64 	%rd42, %rd1, %rd41;
	ld.global.f32 	%f42, [%rd42];
	fma.rn.f32 	%f43, %f41, %f42, %f69;
	shl.b64 	%rd43, %rd3, 2;
	add.s64 	%rd44, %rd39, %rd43;
	ld.global.f32 	%f44, [%rd44];
	mul.wide.u32 	%rd45, %r17, 4;
	add.s64 	%rd46, %rd42, %rd45;
	ld.global.f32 	%f45, [%rd46];
	fma.rn.f32 	%f46, %f44, %f45, %f43;
	add.s64 	%rd47, %rd44, %rd43;
	ld.global.f32 	%f47, [%rd47];
	add.s64 	%rd48, %rd46, %rd45;
	ld.global.f32 	%f48, [%rd48];
	fma.rn.f32 	%f49, %f47, %f48, %f46;
	add.s64 	%rd49, %rd47, %rd43;
	ld.global.f32 	%f50, [%rd49];
	add.s64 	%rd50, %rd48, %rd45;
	ld.global.f32 	%f51, [%rd50];
	fma.rn.f32 	%f69, %f50, %f51, %f49;
	add.s32 	%r29, %r29, 4;
$L__BB10_8:
	setp.eq.s32 	%p9, %r9, 0;
	@%p9 bra 	$L__BB10_13;
	setp.eq.s32 	%p10, %r9, 1;
	@%p10 bra 	$L__BB10_11;
	cvt.u64.u32 	%rd51, %r29;
	mul.wide.u32 	%rd52, %r29, %r17;
	mad.lo.s64 	%rd53, %rd51, %rd3, %rd4;
	shl.b64 	%rd54, %rd53, 2;
	add.s64 	%rd55, %rd2, %rd54;
	ld.global.f32 	%f53, [%rd55];
	add.s64 	%rd56, %rd52, %rd13;
	shl.b64 	%rd57, %rd56, 2;
	add.s64 	%rd58, %rd1, %rd57;
	ld.global.f32 	%f54, [%rd58];
	fma.rn.f32 	%f55, %f53, %f54, %f69;
	shl.b64 	%rd59, %rd3, 2;
	add.s64 	%rd60, %rd55, %rd59;
	ld.global.f32 	%f56, [%rd60];
	mul.wide.u32 	%rd61, %r17, 4;
	add.s64 	%rd62, %rd58, %rd61;
	ld.global.f32 	%f57, [%rd62];
	fma.rn.f32 	%f69, %f56, %f57, %f55;
	add.s32 	%r29, %r29, 2;
$L__BB10_11:
	and.b32  	%r26, %r16, 1;
	setp.eq.b32 	%p11, %r26, 1;
	not.pred 	%p12, %p11;
	@%p12 bra 	$L__BB10_13;
	cvt.u64.u32 	%rd63, %r29;
	mul.wide.u32 	%rd64, %r29, %r17;
	mad.lo.s64 	%rd65, %rd63, %rd3, %rd4;
	shl.b64 	%rd66, %rd65, 2;
	add.s64 	%rd67, %rd2, %rd66;
	ld.global.f32 	%f58, [%rd67];
	add.s64 	%rd68, %rd64, %rd13;
	shl.b64 	%rd69, %rd68, 2;
	add.s64 	%rd70, %rd1, %rd69;
	ld.global.f32 	%f59, [%rd70];
	fma.rn.f32 	%f69, %f58, %f59, %f69;
$L__BB10_13:
	ld.param.f64 	%fd6, [_Z26updateWeightsW2FloatKernelPdPKfS1_diii_param_3];
	ld.param.u64 	%rd78, [_Z26updateWeightsW2FloatKernelPdPKfS1_diii_param_0];
	cvt.rn.f32.s32 	%f60, %r16;
	div.rn.f32 	%f61, %f69, %f60;
	cvt.s64.s32 	%rd71, %r1;
	cvt.u64.u32 	%rd72, %r17;
	cvt.u64.u32 	%rd73, %r24;
	mad.lo.s64 	%rd74, %rd72, %rd71, %rd73;
	cvt.f64.f32 	%fd2, %f61;
	mul.f64 	%fd3, %fd6, %fd2;
	cvta.to.global.u64 	%rd75, %rd78;
	shl.b64 	%rd76, %rd74, 3;
	add.s64 	%rd77, %rd75, %rd76;
	ld.global.f64 	%fd4, [%rd77];
	sub.f64 	%fd5, %fd4, %fd3;
	st.global.f64 	[%rd77], %fd5;
$L__BB10_14:
	ret;

}
	// .globl	_Z26updateWeightsW1FloatKernelPdPKfPK6__halfdiii
.visible .entry _Z26updateWeightsW1FloatKernelPdPKfPK6__halfdiii(
	.param .u64 .ptr .align 1 _Z26updateWeightsW1FloatKernelPdPKfPK6__halfdiii_param_0,
	.param .u64 .ptr .align 1 _Z26updateWeightsW1FloatKernelPdPKfPK6__halfdiii_param_1,
	.param .u64 .ptr .align 1 _Z26updateWeightsW1FloatKernelPdPKfPK6__halfdiii_param_2,
	.param .f64 _Z26updateWeightsW1FloatKernelPdPKfPK6__halfdiii_param_3,
	.param .u32 _Z26updateWeightsW1FloatKernelPdPKfPK6__halfdiii_param_4,
	.param .u32 _Z26updateWeightsW1FloatKernelPdPKfPK6__halfdiii_param_5,
	.param .u32 _Z26updateWeightsW1FloatKernelPdPKfPK6__halfdiii_param_6
)
{
	.reg .pred 	%p<13>;
	.reg .b16 	%rs<16>;
	.reg .b32 	%r<31>;
	.reg .b32 	%f<70>;
	.reg .b64 	%rd<81>;
	.reg .b64 	%fd<7>;

	ld.param.u64 	%rd15, [_Z26updateWeightsW1FloatKernelPdPKfPK6__halfdiii_param_1];
	ld.param.u64 	%rd16, [_Z26updateWeightsW1FloatKernelPdPKfPK6__halfdiii_param_2];
	ld.param.u32 	%r17, [_Z26updateWeightsW1FloatKernelPdPKfPK6__halfdiii_param_4];
	ld.param.u32 	%r15, [_Z26updateWeightsW1FloatKernelPdPKfPK6__halfdiii_param_5];
	ld.param.u32 	%r16, [_Z26updateWeightsW1FloatKernelPdPKfPK6__halfdiii_param_6];
	cvta.to.global.u64 	%rd1, %rd15;
	cvta.to.global.u64 	%rd2, %rd16;
	mov.u32 	%r18, %ctaid.x;
	mov.u32 	%r19, %ntid.x;
	mov.u32 	%r20, %tid.x;
	mad.lo.s32 	%r1, %r18, %r19, %r20;
	mov.u32 	%r21, %ctaid.y;
	mov.u32 	%r22, %ntid.y;
	mov.u32 	%r23, %tid.y;
	mad.lo.s32 	%r24, %r21, %r22, %r23;
	setp.ge.s32 	%p1, %r1, %r15;
	setp.ge.s32 	%p2, %r24, %r17;
	or.pred  	%p3, %p1, %p2;
	@%p3 bra 	$L__BB11_14;
	setp.lt.s32 	%p4, %r16, 1;
	mov.f32 	%f69, 0f00000000;
	@%p4 bra 	$L__BB11_13;
	cvt.s64.s32 	%rd3, %r15;
	cvt.s64.s32 	%rd4, %r1;
	and.b32  	%r3, %r16, 7;
	setp.lt.u32 	%p5, %r16, 8;
	mov.f32 	%f69, 0f00000000;
	mov.b32 	%r29, 0;
	@%p5 bra 	$L__BB11_5;
	and.b32  	%r29, %r16, 2147483640;
	neg.s32 	%r27, %r29;
	mul.wide.u32 	%rd17, %r24, 2;
	add.s64 	%rd80, %rd2, %rd17;
	mul.wide.u32 	%rd6, %r17, 16;
	shl.b64 	%rd18, %rd4, 2;
	add.s64 	%rd79, %rd1, %rd18;
	mul.wide.u32 	%rd8, %r17, 2;
	mov.f32 	%f69, 0f00000000;
$L__BB11_4:
	.pragma "nounroll";
	ld.global.u16 	%rs1, [%rd80];
	// begin inline asm
	{  cvt.f32.f16 %f17, %rs1;}

	// end inline asm
	ld.global.f32 	%f25, [%rd79];
	fma.rn.f32 	%f26, %f17, %f25, %f69;
	add.s64 	%rd19, %rd80, %rd8;
	ld.global.u16 	%rs2, [%rd19];
	// begin inline asm
	{  cvt.f32.f16 %f18, %rs2;}

	// end inline asm
	shl.b64 	%rd20, %rd3, 2;
	add.s64 	%rd21, %rd79, %rd20;
	ld.global.f32 	%f27, [%rd21];
	fma.rn.f32 	%f28, %f18, %f27, %f26;
	add.s64 	%rd22, %rd19, %rd8;
	ld.global.u16 	%rs3, [%rd22];
	// begin inline asm
	{  cvt.f32.f16 %f19, %rs3;}

	// end inline asm
	add.s64 	%rd23, %rd21, %rd20;
	ld.global.f32 	%f29, [%rd23];
	fma.rn.f32 	%f30, %f19, %f29, %f28;
	add.s64 	%rd24, %rd22, %rd8;
	ld.global.u16 	%rs4, [%rd24];
	// begin inline asm
	{  cvt.f32.f16 %f20, %rs4;}

	// end inline asm
	add.s64 	%rd25, %rd23, %rd20;
	ld.global.f32 	%f31, [%rd25];
	fma.rn.f32 	%f32, %f20, %f31, %f30;
	add.s64 	%rd26, %rd24, %rd8;
	ld.global.u16 	%rs5, [%rd26];
	// begin inline asm
	{  cvt.f32.f16 %f21, %rs5;}

	// end inline asm
	add.s64 	%rd27, %rd25, %rd20;
	ld.global.f32 	%f33, [%rd27];
	fma.rn.f32 	%f34, %f21, %f33, %f32;
	add.s64 	%rd28, %rd26, %rd8;
	ld.global.u16 	%rs6, [%rd28];
	// begin inline asm
	{  cvt.f32.f16 %f22, %rs6;}

	// end inline asm
	add.s64 	%rd29, %rd27, %rd20;
	ld.global.f32 	%f35, [%rd29];
	fma.rn.f32 	%f36, %f22, %f35, %f34;
	add.s64 	%rd30, %rd28, %rd8;
	ld.global.u16 	%rs7, [%rd30];
	// begin inline asm
	{  cvt.f32.f16 %f23, %rs7;}

	// end inline asm
	add.s64 	%rd31, %rd29, %rd20;
	ld.global.f32 	%f37, [%rd31];
	fma.rn.f32 	%f38, %f23, %f37, %f36;
	add.s64 	%rd32, %rd30, %rd8;
	ld.global.u16 	%rs8, [%rd32];
	// begin inline asm
	{  cvt.f32.f16 %f24, %rs8;}

	// end inline asm
	add.s64 	%rd33, %rd31, %rd20;
	ld.global.f32 	%f39, [%rd33];
	fma.rn.f32 	%f69, %f24, %f39, %f38;
	add.s32 	%r27, %r27, 8;
	add.s64 	%rd80, %rd80, %rd6;
	shl.b64 	%rd34, %rd3, 5;
	add.s64 	%rd79, %rd79, %rd34;
	setp.ne.s32 	%p6, %r27, 0;
	@%p6 bra 	$L__BB11_4;
$L__BB11_5:
	setp.eq.s32 	%p7, %r3, 0;
	@%p7 bra 	$L__BB11_13;
	cvt.u64.u32 	%rd13, %r24;
	and.b32  	%r9, %r16, 3;
	setp.lt.u32 	%p8, %r3, 4;
	@%p8 bra 	$L__BB11_8;
	cvt.u64.u32 	%rd35, %r29;
	mul.wide.u32 	%rd36, %r29, %r17;
	add.s64 	%rd37, %rd36, %rd13;
	shl.b64 	%rd38, %rd37, 1;
	add.s64 	%rd39, %rd2, %rd38;
	ld.global.u16 	%rs9, [%rd39];
	// begin inline asm
	{  cvt.f32.f16 %f41, %rs9;}

	// end inline asm
	mad.lo.s64 	%rd40, %rd35, %rd3, %rd4;
	shl.b64 	%rd41, %rd40, 2;
	add.s64 	%rd42, %rd1, %rd41;
	ld.global.f32 	%f45, [%rd42];
	fma.rn.f32 	%f46, %f41, %f45, %f69;
	mul.wide.u32 	%rd43, %r17, 2;
	add.s64 	%rd44, %rd39, %rd43;
	ld.global.u16 	%rs10, [%rd44];
	// begin inline asm
	{  cvt.f32.f16 %f42, %rs10;}

	// end inline asm
	shl.b64 	%rd45, %rd3, 2;
	add.s64 	%rd46, %rd42, %rd45;
	ld.global.f32 	%f47, [%rd46];
	fma.rn.f32 	%f48, %f42, %f47, %f46;
	add.s64 	%rd47, %rd44, %rd43;
	ld.global.u16 	%rs11, [%rd47];
	// begin inline asm
	{  cvt.f32.f16 %f43, %rs11;}

	// end inline asm
	add.s64 	%rd48, %rd46, %rd45;
	ld.global.f32 	%f49, [%rd48];
	fma.rn.f32 	%f50, %f43, %f49, %f48;
	add.s64 	%rd49, %rd47, %rd43;
	ld.global.u16 	%rs12, [%rd49];
	// begin inline asm
	{  cvt.f32.f16 %f44, %rs12;}

	// end inline asm
	add.s64 	%rd50, %rd48, %rd45;
	ld.global.f32 	%f51, [%rd50];
	fma.rn.f32 	%f69, %f44, %f51, %f50;
	add.s32 	%r29, %r29, 4;
$L__BB11_8:
	setp.eq.s32 	%p9, %r9, 0;
	@%p9 bra 	$L__BB11_13;
	setp.eq.s32 	%p10, %r9, 1;
	@%p10 bra 	$L__BB11_11;
	cvt.u64.u32 	%rd51, %r29;
	mul.wide.u32 	%rd52, %r29, %r17;
	add.s64 	%rd53, %rd52, %rd13;
	shl.b64 	%rd54, %rd53, 1;
	add.s64 	%rd55, %rd2, %rd54;
	ld.global.u16 	%rs13, [%rd55];
	// begin inline asm
	{  cvt.f32.f16 %f53, %rs13;}

	// end inline asm
	mad.lo.s64 	%rd56, %rd51, %rd3, %rd4;
	shl.b64 	%rd57, %rd56, 2;
	add.s64 	%rd58, %rd1, %rd57;
	ld.global.f32 	%f55, [%rd58];
	fma.rn.f32 	%f56, %f53, %f55, %f69;
	mul.wide.u32 	%rd59, %r17, 2;
	add.s64 	%rd60, %rd55, %rd59;
	ld.global.u16 	%rs14, [%rd60];
	// begin inline asm
	{  cvt.f32.f16 %f54, %rs14;}

	// end inline asm
	shl.b64 	%rd61, %rd3, 2;
	add.s64 	%rd62, %rd58, %rd61;
	ld.global.f32 	%f57, [%rd62];
	fma.rn.f32 	%f69, %f54, %f57, %f56;
	add.s32 	%r29, %r29, 2;
$L__BB11_11:
	and.b32  	%r26, %r16, 1;
	setp.eq.b32 	%p11, %r26, 1;
	not.pred 	%p12, %p11;
	@%p12 bra 	$L__BB11_13;
	cvt.u64.u32 	%rd63, %r29;
	mul.wide.u32 	%rd64, %r29, %r17;
	add.s64 	%rd65, %rd64, %rd13;
	shl.b64 	%rd66, %rd65, 1;
	add.s64 	%rd67, %rd2, %rd66;
	ld.global.u16 	%rs15, [%rd67];
	// begin inline asm
	{  cvt.f32.f16 %f58, %rs15;}

	// end inline asm
	mad.lo.s64 	%rd68, %rd63, %rd3, %rd4;
	shl.b64 	%rd69, %rd68, 2;
	add.s64 	%rd70, %rd1, %rd69;
	ld.global.f32 	%f59, [%rd70];
	fma.rn.f32 	%f69, %f58, %f59, %f69;
$L__BB11_13:
	ld.param.f64 	%fd6, [_Z26updateWeightsW1FloatKernelPdPKfPK6__halfdiii_param_3];
	ld.param.u64 	%rd78, [_Z26updateWeightsW1FloatKernelPdPKfPK6__halfdiii_param_0];
	cvt.rn.f32.s32 	%f60, %r16;
	div.rn.f32 	%f61, %f69, %f60;
	cvt.s64.s32 	%rd71, %r1;
	cvt.u64.u32 	%rd72, %r17;
	cvt.u64.u32 	%rd73, %r24;
	mad.lo.s64 	%rd74, %rd72, %rd71, %rd73;
	cvt.f64.f32 	%fd2, %f61;
	mul.f64 	%fd3, %fd6, %fd2;
	cvta.to.global.u64 	%rd75, %rd78;
	shl.b64 	%rd76, %rd74, 3;
	add.s64 	%rd77, %rd75, %rd76;
	ld.global.f64 	%fd4, [%rd77];
	sub.f64 	%fd5, %fd4, %fd3;
	st.global.f64 	[%rd77], %fd5;
$L__BB11_14:
	ret;

}
	// .globl	_Z23updateBiasesFloatKernelPdS_PKfS1_diii
.visible .entry _Z23updateBiasesFloatKernelPdS_PKfS1_diii(
	.param .u64 .ptr .align 1 _Z23updateBiasesFloatKernelPdS_PKfS1_diii_param_0,
	.param .u64 .ptr .align 1 _Z23updateBiasesFloatKernelPdS_PKfS1_diii_param_1,
	.param .u64 .ptr .align 1 _Z23updateBiasesFloatKernelPdS_PKfS1_diii_param_2,
	.param .u64 .ptr .align 1 _Z23updateBiasesFloatKernelPdS_PKfS1_diii_param_3,
	.param .f64 _Z23updateBiasesFloatKernelPdS_PKfS1_diii_param_4,
	.param .u32 _Z23updateBiasesFloatKernelPdS_PKfS1_diii_param_5,
	.param .u32 _Z23updateBiasesFloatKernelPdS_PKfS1_diii_param_6,
	.param .u32 _Z23updateBiasesFloatKernelPdS_PKfS1_diii_param_7
)
{
	.reg .pred 	%p<21>;
	.reg .b32 	%r<50>;
	.reg .b32 	%f<169>;
	.reg .b64 	%rd<117>;
	.reg .b64 	%fd<10>;

	ld.param.u64 	%rd25, [_Z23updateBiasesFloatKernelPdS_PKfS1_diii_param_0];
	ld.param.u64 	%rd26, [_Z23updateBiasesFloatKernelPdS_PKfS1_diii_param_1];
	ld.param.u64 	%rd27, [_Z23updateBiasesFloatKernelPdS_PKfS1_diii_param_2];
	ld.param.u64 	%rd28, [_Z23updateBiasesFloatKernelPdS_PKfS1_diii_param_3];
	ld.param.f64 	%fd1, [_Z23updateBiasesFloatKernelPdS_PKfS1_diii_param_4];
	ld.param.u32 	%r32, [_Z23updateBiasesFloatKernelPdS_PKfS1_diii_param_5];
	ld.param.u32 	%r33, [_Z23updateBiasesFloatKernelPdS_PKfS1_diii_param_6];
	ld.param.u32 	%r34, [_Z23updateBiasesFloatKernelPdS_PKfS1_diii_param_7];
	cvta.to.global.u64 	%rd1, %rd27;
	cvta.to.global.u64 	%rd2, %rd28;
	mov.u32 	%r35, %ctaid.x;
	mov.u32 	%r36, %ntid.x;
	mov.u32 	%r37, %tid.x;
	mad.lo.s32 	%r1, %r35, %r36, %r37;
	setp.ge.s32 	%p1, %r1, %r32;
	@%p1 bra 	$L__BB12_15;
	setp.lt.s32 	%p2, %r34, 1;
	mov.f32 	%f159, 0f00000000;
	@%p2 bra 	$L__BB12_14;
	cvt.s64.s32 	%rd3, %r32;
	cvt.s64.s32 	%rd4, %r1;
	and.b32  	%r2, %r34, 15;
	setp.lt.u32 	%p3, %r34, 16;
	mov.f32 	%f159, 0f00000000;
	mov.b32 	%r42, 0;
	@%p3 bra 	$L__BB12_5;
	and.b32  	%r42, %r34, 2147483632;
	neg.s32 	%r40, %r42;
	shl.b64 	%rd29, %rd4, 2;
	add.s64 	%rd113, %rd1, %rd29;
	shl.b64 	%rd6, %rd3, 6;
	shl.b64 	%rd7, %rd3, 2;
	mov.f32 	%f159, 0f00000000;
$L__BB12_4:
	.pragma "nounroll";
	ld.global.f32 	%f31, [%rd113];
	add.f32 	%f32, %f159, %f31;
	add.s64 	%rd30, %rd113, %rd7;
	ld.global.f32 	%f33, [%rd30];
	add.f32 	%f34, %f32, %f33;
	add.s64 	%rd31, %rd30, %rd7;
	ld.global.f32 	%f35, [%rd31];
	add.f32 	%f36, %f34, %f35;
	add.s64 	%rd32, %rd31, %rd7;
	ld.global.f32 	%f37, [%rd32];
	add.f32 	%f38, %f36, %f37;
	add.s64 	%rd33, %rd32, %rd7;
	ld.global.f32 	%f39, [%rd33];
	add.f32 	%f40, %f38, %f39;
	add.s64 	%rd34, %rd33, %rd7;
	ld.global.f32 	%f41, [%rd34];
	add.f32 	%f42, %f40, %f41;
	add.s64 	%rd35, %rd34, %rd7;
	ld.global.f32 	%f43, [%rd35];
	add.f32 	%f44, %f42, %f43;
	add.s64 	%rd36, %rd35, %rd7;
	ld.global.f32 	%f45, [%rd36];
	add.f32 	%f46, %f44, %f45;
	add.s64 	%rd37, %rd36, %rd7;
	ld.global.f32 	%f47, [%rd37];
	add.f32 	%f48, %f46, %f47;
	add.s64 	%rd38, %rd37, %rd7;
	ld.global.f32 	%f49, [%rd38];
	add.f32 	%f50, %f48, %f49;
	add.s64 	%rd39, %rd38, %rd7;
	ld.global.f32 	%f51, [%rd39];
	add.f32 	%f52, %f50, %f51;
	add.s64 	%rd40, %rd39, %rd7;
	ld.global.f32 	%f53, [%rd40];
	add.f32 	%f54, %f52, %f53;
	add.s64 	%rd41, %rd40, %rd7;
	ld.global.f32 	%f55, [%rd41];
	add.f32 	%f56, %f54, %f55;
	add.s64 	%rd42, %rd41, %rd7;
	ld.global.f32 	%f57, [%rd42];
	add.f32 	%f58, %f56, %f57;
	add.s64 	%rd43, %rd42, %rd7;
	ld.global.f32 	%f59, [%rd43];
	add.f32 	%f60, %f58, %f59;
	add.s64 	%rd44, %rd43, %rd7;
	ld.global.f32 	%f61, [%rd44];
	add.f32 	%f159, %f60, %f61;
	add.s32 	%r40, %r40, 16;
	add.s64 	%rd113, %rd113, %rd6;
	setp.ne.s32 	%p4, %r40, 0;
	@%p4 bra 	$L__BB12_4;
$L__BB12_5:
	setp.eq.s32 	%p5, %r2, 0;
	@%p5 bra 	$L__BB12_14;
	and.b32  	%r8, %r34, 7;
	setp.lt.u32 	%p6, %r2, 8;
	@%p6 bra 	$L__BB12_8;
	cvt.u64.u32 	%rd45, %r42;
	mad.lo.s64 	%rd46, %rd45, %rd3, %rd4;
	shl.b64 	%rd47, %rd46, 2;
	add.s64 	%rd48, %rd1, %rd47;
	ld.global.f32 	%f63, [%rd48];
	add.f32 	%f64, %f159, %f63;
	shl.b64 	%rd49, %rd3, 2;
	add.s64 	%rd50, %rd48, %rd49;
	ld.global.f32 	%f65, [%rd50];
	add.f32 	%f66, %f64, %f65;
	add.s64 	%rd51, %rd50, %rd49;
	ld.global.f32 	%f67, [%rd51];
	add.f32 	%f68, %f66, %f67;
	add.s64 	%rd52, %rd51, %rd49;
	ld.global.f32 	%f69, [%rd52];
	add.f32 	%f70, %f68, %f69;
	add.s64 	%rd53, %rd52, %rd49;
	ld.global.f32 	%f71, [%rd53];
	add.f32 	%f72, %f70, %f71;
	add.s64 	%rd54, %rd53, %rd49;
	ld.global.f32 	%f73, [%rd54];
	add.f32 	%f74, %f72, %f73;
	add.s64 	%rd55, %rd54, %rd49;
	ld.global.f32 	%f75, [%rd55];
	add.f32 	%f76, %f74, %f75;
	add.s64 	%rd56, %rd55, %rd49;
	ld.global.f32 	%f77, [%rd56];
	add.f32 	%f159, %f76, %f77;
	add.s32 	%r42, %r42, 8;
$L__BB12_8:
	setp.eq.s32 	%p7, %r8, 0;
	@%p7 bra 	$L__BB12_14;
	and.b32  	%r11, %r34, 3;
	setp.lt.u32 	%p8, %r8, 4;
	@%p8 bra 	$L__BB12_11;
	cvt.u64.u32 	%rd57, %r42;
	mad.lo.s64 	%rd58, %rd57, %rd3, %rd4;
	shl.b64 	%rd59, %rd58, 2;
	add.s64 	%rd60, %rd1, %rd59;
	ld.global.f32 	%f79, [%rd60];
	add.f32 	%f80, %f159, %f79;
	shl.b64 	%rd61, %rd3, 2;
	add.s64 	%rd62, %rd60, %rd61;
	ld.global.f32 	%f81, [%rd62];
	add.f32 	%f82, %f80, %f81;
	add.s64 	%rd63, %rd62, %rd61;
	ld.global.f32 	%f83, [%rd63];
	add.f32 	%f84, %f82, %f83;
	add.s64 	%rd64, %rd63, %rd61;
	ld.global.f32 	%f85, [%rd64];
	add.f32 	%f159, %f84, %f85;
	add.s32 	%r42, %r42, 4;
$L__BB12_11:
	setp.eq.s32 	%p9, %r11, 0;
	@%p9 bra 	$L__BB12_14;
	cvt.u64.u32 	%rd65, %r42;
	mad.lo.s64 	%rd66, %rd3, %rd65, %rd4;
	shl.b64 	%rd67, %rd66, 2;
	add.s64 	%rd114, %rd1, %rd67;
	shl.b64 	%rd11, %rd3, 2;
	neg.s32 	%r44, %r11;
$L__BB12_13:
	.pragma "nounroll";
	ld.global.f32 	%f86, [%rd114];
	add.f32 	%f159, %f159, %f86;
	add.s64 	%rd114, %rd114, %rd11;
	add.s32 	%r44, %r44, 1;
	setp.ne.s32 	%p10, %r44, 0;
	@%p10 bra 	$L__BB12_13;
$L__BB12_14:
	cvt.rn.f32.s32 	%f87, %r34;
	div.rn.f32 	%f88, %f159, %f87;
	cvt.f64.f32 	%fd2, %f88;
	mul.f64 	%fd3, %fd1, %fd2;
	cvta.to.global.u64 	%rd68, %rd25;
	mul.wide.s32 	%rd69, %r1, 8;
	add.s64 	%rd70, %rd68, %rd69;
	ld.global.f64 	%fd4, [%rd70];
	sub.f64 	%fd5, %fd4, %fd3;
	st.global.f64 	[%rd70], %fd5;
$L__BB12_15:
	setp.ge.s32 	%p11, %r1, %r33;
	@%p11 bra 	$L__BB12_30;
	setp.lt.s32 	%p12, %r34, 1;
	mov.f32 	%f168, 0f00000000;
	@%p12 bra 	$L__BB12_29;
	cvt.s64.s32 	%rd14, %r33;
	cvt.s64.s32 	%rd15, %r1;
	and.b32  	%r17, %r34, 15;
	setp.lt.u32 	%p13, %r34, 16;
	mov.f32 	%f168, 0f00000000;
	mov.b32 	%r47, 0;
	@%p13 bra 	$L__BB12_20;
	and.b32  	%r47, %r34, 2147483632;
	neg.s32 	%r45, %r47;
	shl.b64 	%rd71, %rd15, 2;
	add.s64 	%rd115, %rd2, %rd71;
	shl.b64 	%rd17, %rd14, 6;
	shl.b64 	%rd18, %rd14, 2;
	mov.f32 	%f168, 0f00000000;
$L__BB12_19:
	.pragma "nounroll";
	ld.global.f32 	%f93, [%rd115];
	add.f32 	%f94, %f168, %f93;
	add.s64 	%rd72, %rd115, %rd18;
	ld.global.f32 	%f95, [%rd72];
	add.f32 	%f96, %f94, %f95;
	add.s64 	%rd73, %rd72, %rd18;
	ld.global.f32 	%f97, [%rd73];
	add.f32 	%f98, %f96, %f97;
	add.s64 	%rd74, %rd73, %rd18;
	ld.global.f32 	%f99, [%rd74];
	add.f32 	%f100, %f98, %f99;
	add.s64 	%rd75, %rd74, %rd18;
	ld.global.f32 	%f101, [%rd75];
	add.f32 	%f102, %f100, %f101;
	add.s64 	%rd76, %rd75, %rd18;
	ld.global.f32 	%f103, [%rd76];
	add.f32 	%f104, %f102, %f103;
	add.s64 	%rd77, %rd76, %rd18;
	ld.global.f32 	%f105, [%rd77];
	add.f32 	%f106, %f104, %f105;
	add.s64 	%rd78, %rd77, %rd18;
	ld.global.f32 	%f107, [%rd78];
	add.f32 	%f108, %f106, %f107;
	add.s64 	%rd79, %rd78, %rd18;
	ld.global.f32 	%f109, [%rd79];
	add.f32 	%f110, %f108, %f109;
	add.s64 	%rd80, %rd79, %rd18;
	ld.global.f32 	%f111, [%rd80];
	add.f32 	%f112, %f110, %f111;
	add.s64 	%rd81, %rd80, %rd18;
	ld.global.f32 	%f113, [%rd81];
	add.f32 	%f114, %f112, %f113;
	add.s64 	%rd82, %rd81, %rd18;
	ld.global.f32 	%f115, [%rd82];
	add.f32 	%f116, %f114, %f115;
	add.s64 	%rd83, %rd82, %rd18;
	ld.global.f32 	%f117, [%rd83];
	add.f32 	%f118, %f116, %f117;
	add.s64 	%rd84, %rd83, %rd18;
	ld.global.f32 	%f119, [%rd84];
	add.f32 	%f120, %f118, %f119;
	add.s64 	%rd85, %rd84, %rd18;
	ld.global.f32 	%f121, [%rd85];
	add.f32 	%f122, %f120, %f121;
	add.s64 	%rd86, %rd85, %rd18;
	ld.global.f32 	%f123, [%rd86];
	add.f32 	%f168, %f122, %f123;
	add.s32 	%r45, %r45, 16;
	add.s64 	%rd115, %rd115, %rd17;
	setp.ne.s32 	%p14, %r45, 0;
	@%p14 bra 	$L__BB12_19;
$L__BB12_20:
	setp.eq.s32 	%p15, %r17, 0;
	@%p15 bra 	$L__BB12_29;
	and.b32  	%r23, %r34, 7;
	setp.lt.u32 	%p16, %r17, 8;
	@%p16 bra 	$L__BB12_23;
	cvt.u64.u32 	%rd87, %r47;
	mad.lo.s64 	%rd88, %rd87, %rd14, %rd15;
	shl.b64 	%rd89, %rd88, 2;
	add.s64 	%rd90, %rd2, %rd89;
	ld.global.f32 	%f125, [%rd90];
	add.f32 	%f126, %f168, %f125;
	shl.b64 	%rd91, %rd14, 2;
	add.s64 	%rd92, %rd90, %rd91;
	ld.global.f32 	%f127, [%rd92];
	add.f32 	%f128, %f126, %f127;
	add.s64 	%rd93, %rd92, %rd91;
	ld.global.f32 	%f129, [%rd93];
	add.f32 	%f130, %f128, %f129;
	add.s64 	%rd94, %rd93, %rd91;
	ld.global.f32 	%f131, [%rd94];
	add.f32 	%f132, %f130, %f131;
	add.s64 	%rd95, %rd94, %rd91;
	ld.global.f32 	%f133, [%rd95];
	add.f32 	%f134, %f132, %f133;
	add.s64 	%rd96, %rd95, %rd91;
	ld.global.f32 	%f135, [%rd96];
	add.f32 	%f136, %f134, %f135;
	add.s64 	%rd97, %rd96, %rd91;
	ld.global.f32 	%f137, [%rd97];
	add.f32 	%f138, %f136, %f137;
	add.s64 	%rd98, %rd97, %rd91;
	ld.global.f32 	%f139, [%rd98];
	add.f32 	%f168, %f138, %f139;
	add.s32 	%r47, %r47, 8;
$L__BB12_23:
	setp.eq.s32 	%p17, %r23, 0;
	@%p17 bra 	$L__BB12_29;
	and.b32  	%r26, %r34, 3;
	setp.lt.u32 	%p18, %r23, 4;
	@%p18 bra 	$L__BB12_26;
	cvt.u64.u32 	%rd99, %r47;
	mad.lo.s64 	%rd100, %rd99, %rd14, %rd15;
	shl.b64 	%rd101, %rd100, 2;
	add.s64 	%rd102, %rd2, %rd101;
	ld.global.f32 	%f141, [%rd102];
	add.f32 	%f142, %f168, %f141;
	shl.b64 	%rd103, %rd14, 2;
	add.s64 	%rd104, %rd102, %rd103;
	ld.global.f32 	%f143, [%rd104];
	add.f32 	%f144, %f142, %f143;
	add.s64 	%rd105, %rd104, %rd103;
	ld.global.f32 	%f145, [%rd105];
	add.f32 	%f146, %f144, %f145;
	add.s64 	%rd106, %rd105, %rd103;
	ld.global.f32 	%f147, [%rd106];
	add.f32 	%f168, %f146, %f147;
	add.s32 	%r47, %r47, 4;
$L__BB12_26:
	setp.eq.s32 	%p19, %r26, 0;
	@%p19 bra 	$L__BB12_29;
	cvt.u64.u32 	%rd107, %r47;
	mad.lo.s64 	%rd108, %rd14, %rd107, %rd15;
	shl.b64 	%rd109, %rd108, 2;
	add.s64 	%rd116, %rd2, %rd109;
	shl.b64 	%rd22, %rd14, 2;
	neg.s32 	%r49, %r26;
$L__BB12_28:
	.pragma "nounroll";
	ld.global.f32 	%f148, [%rd116];
	add.f32 	%f168, %f168, %f148;
	add.s64 	%rd116, %rd116, %rd22;
	add.s32 	%r49, %r49, 1;
	setp.ne.s32 	%p20, %r49, 0;
	@%p20 bra 	$L__BB12_28;
$L__BB12_29:
	cvt.rn.f32.s32 	%f149, %r34;
	div.rn.f32 	%f150, %f168, %f149;
	cvt.f64.f32 	%fd6, %f150;
	mul.f64 	%fd7, %fd1, %fd6;
	cvta.to.global.u64 	%rd110, %rd26;
	mul.wide.s32 	%rd111, %r1, 8;
	add.s64 	%rd112, %rd110, %rd111;
	ld.global.f64 	%fd8, [%rd112];
	sub.f64 	%fd9, %fd8, %fd7;
	st.global.f64 	[%rd112], %fd9;
$L__BB12_30:
	ret;

}


// ===== COMPILED SASS (sm_100) =====

	.target	sm_100

	.elftype	@"ET_EXEC"


//--------------------- .note.nv.tkinfo           --------------------------
	.section	.note.nv.tkinfo,"",@"SHT_NOTE"
	.sectionflags	@"SHF_NOTE_NV_TKINFO"
	.tkinfo
        /*0018*/ 	.word	0x00000002
        /*0030*/ 	.string	""
        /*0030*/ 	.string	"ptxas"
        /*0030*/ 	.string	"Cuda compilation tools, release 13.0, V13.0.88"
        /*0030*/ 	.string	"Build cuda_13.0.r13.0/compiler.36424714_0"
        /*0030*/ 	.string	"-arch sm_100 -m 64 "



//--------------------- .note.nv.cuinfo           --------------------------
	.section	.note.nv.cuinfo,"",@"SHT_NOTE"
	.sectionflags	@"SHF_NOTE_NV_CUINFO"
        /*0018*/ 	.short	0x0002
        /*001a*/ 	.short	0x0064
        /*001c*/ 	.short	0x0082
	.zero		2


//--------------------- .nv.info                  --------------------------
	.section	.nv.info,"",@"SHT_CUDA_INFO"
	.align	4


	//----- nvinfo : EIATTR_REGCOUNT
	.align		4
        /*0000*/ 	.byte	0x04, 0x2f
        /*0002*/ 	.short	(.L_1 - .L_0)
	.align		4
.L_0:
        /*0004*/ 	.word	index@(_Z18doubleToHalfKernelPKdP6__halfm)
        /*0008*/ 	.word	0x0000000a


	//----- nvinfo : EIATTR_FRAME_SIZE
	.align		4
.L_1:
        /*000c*/ 	.byte	0x04, 0x11
        /*000e*/ 	.short	(.L_3 - .L_2)
	.align		4
.L_2:
        /*0010*/ 	.word	index@(_Z18doubleToHalfKernelPKdP6__halfm)
        /*0014*/ 	.word	0x00000000


	//----- nvinfo : EIATTR_REGCOUNT
	.align		4
.L_3:
        /*0018*/ 	.byte	0x04, 0x2f
        /*001a*/ 	.short	(.L_5 - .L_4)
	.align		4
.L_4:
        /*001c*/ 	.word	index@(_Z18halfToDoubleKernelPK6__halfPdm)
        /*0020*/ 	.word	0x0000000c


	//----- nvinfo : EIATTR_FRAME_SIZE
	.align		4
.L_5:
        /*0024*/ 	.byte	0x04, 0x11
        /*0026*/ 	.short	(.L_7 - .L_6)
	.align		4
.L_6:
        /*0028*/ 	.word	index@(_Z18halfToDoubleKernelPK6__halfPdm)
        /*002c*/ 	.word	0x00000000


	//----- nvinfo : EIATTR_REGCOUNT
	.align		4
.L_7:
        /*0030*/ 	.byte	0x04, 0x2f
        /*0032*/ 	.short	(.L_9 - .L_8)
	.align		4
.L_8:
        /*0034*/ 	.word	index@(_Z17floatToHalfKernelPKfP6__halfm)
        /*0038*/ 	.word	0x0000000a


	//----- nvinfo : EIATTR_FRAME_SIZE
	.align		4
.L_9:
        /*003c*/ 	.byte	0x04, 0x11
        /*003e*/ 	.short	(.L_11 - .L_10)
	.align		4
.L_10:
        /*0040*/ 	.word	index@(_Z17floatToHalfKernelPKfP6__halfm)
        /*0044*/ 	.word	0x00000000


	//----- nvinfo : EIATTR_REGCOUNT
	.align		4
.L_11:
        /*0048*/ 	.byte	0x04, 0x2f
        /*004a*/ 	.short	(.L_13 - .L_12)
	.align		4
.L_12:
        /*004c*/ 	.word	index@(_Z17halfToFloatKernelPK6__halfPfm)
        /*0050*/ 	.word	0x0000000a


	//----- nvinfo : EIATTR_FRAME_SIZE
	.align		4
.L_13:
        /*0054*/ 	.byte	0x04, 0x11
        /*0056*/ 	.short	(.L_15 - .L_14)
	.align		4
.L_14:
        /*0058*/ 	.word	index@(_Z17halfToFloatKernelPK6__halfPfm)
        /*005c*/ 	.word	0x00000000


	//----- nvinfo : EIATTR_REGCOUNT
	.align		4
.L_15:
        /*0060*/ 	.byte	0x04, 0x2f
        /*0062*/ 	.short	(.L_17 - .L_16)
	.align		4
.L_16:
        /*0064*/ 	.word	index@(_Z19floatToDoubleKernelPKfPdm)
        /*0068*/ 	.word	0x0000000c


	//----- nvinfo : EIATTR_FRAME_SIZE
	.align		4
.L_17:
        /*006c*/ 	.byte	0x04, 0x11
        /*006e*/ 	.short	(.L_19 - .L_18)
	.align		4
.L_18:
        /*0070*/ 	.word	index@(_Z19floatToDoubleKernelPKfPdm)
        /*0074*/ 	.word	0x00000000


	//----- nvinfo : EIATTR_REGCOUNT
	.align		4
.L_19:
        /*0078*/ 	.byte	0x04, 0x2f
        /*007a*/ 	.short	(.L_21 - .L_20)
	.align		4
.L_20:
        /*007c*/ 	.word	index@(_Z19doubleToFloatKernelPKdPfm)
        /*0080*/ 	.word	0x0000000c


	//----- nvinfo : EIATTR_FRAME_SIZE
	.align		4
.L_21:
        /*0084*/ 	.byte	0x04, 0x11
        /*0086*/ 	.short	(.L_23 - .L_22)
	.align		4
.L_22:
        /*0088*/ 	.word	index@(_Z19doubleToFloatKernelPKdPfm)
        /*008c*/ 	.word	0x00000000


	//----- nvinfo : EIATTR_REGCOUNT
	.align		4
.L_23:
        /*0090*/ 	.byte	0x04, 0x2f
        /*0092*/ 	.short	(.L_25 - .L_24)
	.align		4
.L_24:
        /*0094*/ 	.word	index@(_Z24applyBiasReluFloatKernelPfPKfPKdii)
        /*0098*/ 	.word	0x0000000c


	//----- nvinfo : EIATTR_FRAME_SIZE
	.align		4
.L_25:
        /*009c*/ 	.byte	0x04, 0x11
        /*009e*/ 	.short	(.L_27 - .L_26)
	.align		4
.L_26:
        /*00a0*/ 	.word	index@(_Z24applyBiasReluFloatKernelPfPKfPKdii)
        /*00a4*/ 	.word	0x00000000


	//----- nvinfo : EIATTR_REGCOUNT
	.align		4
.L_27:
        /*00a8*/ 	.byte	0x04, 0x2f
        /*00aa*/ 	.short	(.L_29 - .L_28)
	.align		4
.L_28:
        /*00ac*/ 	.word	index@(_Z20applyBiasFloatKernelPfPKfPKdii)
        /*00b0*/ 	.word	0x0000000c


	//----- nvinfo : EIATTR_FRAME_SIZE
	.align		4
.L_29:
        /*00b4*/ 	.byte	0x04, 0x11
        /*00b6*/ 	.short	(.L_31 - .L_30)
	.align		4
.L_30:
        /*00b8*/ 	.word	index@(_Z20applyBiasFloatKernelPfPKfPKdii)
        /*00bc*/ 	.word	0x00000000


	//----- nvinfo : EIATTR_REGCOUNT
	.align		4
.L_31:
        /*00c0*/ 	.byte	0x04, 0x2f
        /*00c2*/ 	.short	(.L_33 - .L_32)
	.align		4
.L_32:
        /*00c4*/ 	.word	index@(_Z29computeOutputErrorFloatKernelPKdS0_Pfii)
        /*00c8*/ 	.word	0x0000000e


	//----- nvinfo : EIATTR_FRAME_SIZE
	.align		4
.L_33:
        /*00cc*/ 	.byte	0x04, 0x11
        /*00ce*/ 	.short	(.L_35 - .L_34)
	.align		4
.L_34:
        /*00d0*/ 	.word	index@(_Z29computeOutputErrorFloatKernelPKdS0_Pfii)
        /*00d4*/ 	.word	0x00000000


	//----- nvinfo : EIATTR_REGCOUNT
	.align		4
.L_35:
        /*00d8*/ 	.byte	0x04, 0x2f
        /*00da*/ 	.short	(.L_37 - .L_36)
	.align		4
.L_36:
        /*00dc*/ 	.word	index@(_Z29computeHiddenErrorFloatKernelPK6__halfPKfS3_Pfiii)
        /*00e0*/ 	.word	0x00000020


	//----- nvinfo : EIATTR_FRAME_SIZE
	.align		4
.L_37:
        /*00e4*/ 	.byte	0x04, 0x11
        /*00e6*/ 	.short	(.L_39 - .L_38)
	.align		4
.L_38:
        /*00e8*/ 	.word	index@(_Z29computeHiddenErrorFloatKernelPK6__halfPKfS3_Pfiii)
        /*00ec*/ 	.word	0x00000000


	//----- nvinfo : EIATTR_REGCOUNT
	.align		4
.L_39:
        /*00f0*/ 	.byte	0x04, 0x2f
        /*00f2*/ 	.short	(.L_41 - .L_40)
	.align		4
.L_40:
        /*00f4*/ 	.word	index@(_Z26updateWeightsW2FloatKernelPdPKfS1_diii)
        /*00f8*/ 	.word	0x00000020


	//----- nvinfo : EIATTR_FRAME_SIZE
	.align		4
.L_41:
        /*00fc*/ 	.byte	0x04, 0x11
        /*00fe*/ 	.short	(.L_43 - .L_42)
	.align		4
.L_42:
        /*0100*/ 	.word	index@($__internal_2_$__cuda_sm3x_div_rn_noftz_f32_slowpath)
        /*0104*/ 	.word	0x00000000


	//----- nvinfo : EIATTR_FRAME_SIZE
	.align		4
.L_43:
        /*0108*/ 	.byte	0x04, 0x11
        /*010a*/ 	.short	(.L_45 - .L_44)
	.align		4
.L_44:
        /*010c*/ 	.word	index@(_Z26updateWeightsW2FloatKernelPdPKfS1_diii)
        /*0110*/ 	.word	0x00000000


	//----- nvinfo : EIATTR_REGCOUNT
	.align		4
.L_45:
        /*0114*/ 	.byte	0x04, 0x2f
        /*0116*/ 	.short	(.L_47 - .L_46)
	.align		4
.L_46:
        /*0118*/ 	.word	index@(_Z26updateWeightsW1FloatKernelPdPKfPK6__halfdiii)
        /*011c*/ 	.word	0x00000020


	//----- nvinfo : EIATTR_FRAME_SIZE
	.align		4
.L_47:
        /*0120*/ 	.byte	0x04, 0x11
        /*0122*/ 	.short	(.L_49 - .L_48)
	.align		4
.L_48:
        /*0124*/ 	.word	index@($__internal_1_$__cuda_sm3x_div_rn_noftz_f32_slowpath)
        /*0128*/ 	.word	0x00000000


	//----- nvinfo : EIATTR_FRAME_SIZE
	.align		4
.L_49:
        /*012c*/ 	.byte	0x04, 0x11
        /*012e*/ 	.short	(.L_51 - .L_50)
	.align		4
.L_50:
        /*0130*/ 	.word	index@(_Z26updateWeightsW1FloatKernelPdPKfPK6__halfdiii)
        /*0134*/ 	.word	0x00000000


	//----- nvinfo : EIATTR_REGCOUNT
	.align		4
.L_51:
        /*0138*/ 	.byte	0x04, 0x2f
        /*013a*/ 	.short	(.L_53 - .L_52)
	.align		4
.L_52:
        /*013c*/ 	.word	index@(_Z23updateBiasesFloatKernelPdS_PKfS1_diii)
        /*0140*/ 	.word	0x00000020


	//----- nvinfo : EIATTR_FRAME_SIZE
	.align		4
.L_53:
        /*0144*/ 	.byte	0x04, 0x11
        /*0146*/ 	.short	(.L_55 - .L_54)
	.align		4
.L_54:
        /*0148*/ 	.word	index@($__internal_0_$__cuda_sm3x_div_rn_noftz_f32_slowpath)
        /*014c*/ 	.word	0x00000000


	//----- nvinfo : EIATTR_FRAME_SIZE
	.align		4
.L_55:
        /*0150*/ 	.byte	0x04, 0x11
        /*0152*/ 	.short	(.L_57 - .L_56)
	.align		4
.L_56:
        /*0154*/ 	.word	index@(_Z23updateBiasesFloatKernelPdS_PKfS1_diii)
        /*0158*/ 	.word	0x00000000


	//----- nvinfo : EIATTR_MIN_STACK_SIZE
	.align		4
.L_57:
        /*015c*/ 	.byte	0x04, 0x12
        /*015e*/ 	.short	(.L_59 - .L_58)
	.align		4
.L_58:
        /*0160*/ 	.word	index@(_Z23updateBiasesFloatKernelPdS_PKfS1_diii)
        /*0164*/ 	.word	0x00000000


	//----- nvinfo : EIATTR_MIN_STACK_SIZE
	.align		4
.L_59:
        /*0168*/ 	.byte	0x04, 0x12
        /*016a*/ 	.short	(.L_61 - .L_60)
	.align		4
.L_60:
        /*016c*/ 	.word	index@(_Z26updateWeightsW1FloatKernelPdPKfPK6__halfdiii)
        /*0170*/ 	.word	0x00000000


	//----- nvinfo : EIATTR_MIN_STACK_SIZE
	.align		4
.L_61:
        /*0174*/ 	.byte	0x04, 0x12
        /*0176*/ 	.short	(.L_63 - .L_62)
	.align		4
.L_62:
        /*0178*/ 	.word	index@(_Z26updateWeightsW2FloatKernelPdPKfS1_diii)
        /*017c*/ 	.word	0x00000000


	//----- nvinfo : EIATTR_MIN_STACK_SIZE
	.align		4
.L_63:
        /*0180*/ 	.byte	0x04, 0x12
        /*0182*/ 	.short	(.L_65 - .L_64)
	.align		4
.L_64:
        /*0184*/ 	.word	index@(_Z29computeHiddenErrorFloatKernelPK6__halfPKfS3_Pfiii)
        /*0188*/ 	.word	0x00000000


	//----- nvinfo : EIATTR_MIN_STACK_SIZE
	.align		4
.L_65:
        /*018c*/ 	.byte	0x04, 0x12
        /*018e*/ 	.short	(.L_67 - .L_66)
	.align		4
.L_66:
        /*0190*/ 	.word	index@(_Z29computeOutputErrorFloatKernelPKdS0_Pfii)
        /*0194*/ 	.word	0x00000000


	//----- nvinfo : EIATTR_MIN_STACK_SIZE
	.align		4
.L_67:
        /*0198*/ 	.byte	0x04, 0x12
        /*019a*/ 	.short	(.L_69 - .L_68)
	.align		4
.L_68:
        /*019c*/ 	.word	index@(_Z20applyBiasFloatKernelPfPKfPKdii)
        /*01a0*/ 	.word	0x00000000


	//----- nvinfo : EIATTR_MIN_STACK_SIZE
	.align		4
.L_69:
        /*01a4*/ 	.byte	0x04, 0x12
        /*01a6*/ 	.short	(.L_71 - .L_70)
	.align		4
.L_70:
        /*01a8*/ 	.word	index@(_Z24applyBiasReluFloatKernelPfPKfPKdii)
        /*01ac*/ 	.word	0x00000000


	//----- nvinfo : EIATTR_MIN_STACK_SIZE
	.align		4
.L_71:
        /*01b0*/ 	.byte	0x04, 0x12
        /*01b2*/ 	.short	(.L_73 - .L_72)
	.align		4
.L_72:
        /*01b4*/ 	.word	index@(_Z19doubleToFloatKernelPKdPfm)
        /*01b8*/ 	.word	0x00000000


	//----- nvinfo : EIATTR_MIN_STACK_SIZE
	.align		4
.L_73:
        /*01bc*/ 	.byte	0x04, 0x12
        /*01be*/ 	.short	(.L_75 - .L_74)
	.align		4
.L_74:
        /*01c0*/ 	.word	index@(_Z19floatToDoubleKernelPKfPdm)
        /*01c4*/ 	.word	0x00000000


	//----- nvinfo : EIATTR_MIN_STACK_SIZE
	.align		4
.L_75:
        /*01c8*/ 	.byte	0x04, 0x12
        /*01ca*/ 	.short	(.L_77 - .L_76)
	.align		4
.L_76:
        /*01cc*/ 	.word	index@(_Z17halfToFloatKernelPK6__halfPfm)
        /*01d0*/ 	.word	0x00000000


	//----- nvinfo : EIATTR_MIN_STACK_SIZE
	.align		4
.L_77:
        /*01d4*/ 	.byte	0x04, 0x12
        /*01d6*/ 	.short	(.L_79 - .L_78)
	.align		4
.L_78:
        /*01d8*/ 	.word	index@(_Z17floatToHalfKernelPKfP6__halfm)
        /*01dc*/ 	.word	0x00000000


	//----- nvinfo : EIATTR_MIN_STACK_SIZE
	.align		4
.L_79:
        /*01e0*/ 	.byte	0x04, 0x12
        /*01e2*/ 	.short	(.L_81 - .L_80)
	.align		4
.L_80:
        /*01e4*/ 	.word	index@(_Z18halfToDoubleKernelPK6__halfPdm)
        /*01e8*/ 	.word	0x00000000


	//----- nvinfo : EIATTR_MIN_STACK_SIZE
	.align		4
.L_81:
        /*01ec*/ 	.byte	0x04, 0x12
        /*01ee*/ 	.short	(.L_83 - .L_82)
	.align		4
.L_82:
        /*01f0*/ 	.word	index@(_Z18doubleToHalfKernelPKdP6__halfm)
        /*01f4*/ 	.word	0x00000000
.L_83:


//--------------------- .nv.compat                --------------------------
	.section	.nv.compat,"",@"SHT_CUDA_COMPAT_INFO"
	.align	4
        /*0000*/ 	.byte	0x02, 0x09, 0x00, 0x00, 0x02, 0x02, 0x01, 0x00, 0x02, 0x05, 0x05, 0x00, 0x03, 0x07, 0x01, 0x01
        /*0010*/ 	.byte	0x02, 0x03, 0x00, 0x00, 0x02, 0x06, 0x01, 0x00, 0x04, 0x0b, 0x08, 0x00, 0x01, 0x00, 0x00, 0x00
        /*0020*/ 	.byte	0x00, 0x00, 0x00, 0x00


//--------------------- .nv.info._Z23updateBiasesFloatKernelPdS_PKfS1_diii --------------------------
	.section	.nv.info._Z23updateBiasesFloatKernelPdS_PKfS1_diii,"",@"SHT_CUDA_INFO"
	.sectionflags	@""
	.align	4


	//----- nvinfo : EIATTR_CUDA_API_VERSION
	.align		4
        /*0000*/ 	.byte	0x04, 0x37
        /*0002*/ 	.short	(.L_85 - .L_84)
.L_84:
        /*0004*/ 	.word	0x00000082


	//----- nvinfo : EIATTR_KPARAM_INFO
	.align		4
.L_85:
        /*0008*/ 	.byte	0x04, 0x17
        /*000a*/ 	.short	(.L_87 - .L_86)
.L_86:
        /*000c*/ 	.word	0x00000000
        /*0010*/ 	.short	0x0007
        /*0012*/ 	.short	0x0030
        /*0014*/ 	.byte	0x00, 0xf0, 0x11, 0x00


	//----- nvinfo : EIATTR_KPARAM_INFO
	.align		4
.L_87:
        /*0018*/ 	.byte	0x04, 0x17
        /*001a*/ 	.short	(.L_89 - .L_88)
.L_88:
        /*001c*/ 	.word	0x00000000
        /*0020*/ 	.short	0x0006
        /*0022*/ 	.short	0x002c
        /*0024*/ 	.byte	0x00, 0xf0, 0x11, 0x00


	//----- nvinfo : EIATTR_KPARAM_INFO
	.align		4
.L_89:
        /*0028*/ 	.byte	0x04, 0x17
        /*002a*/ 	.short	(.L_91 - .L_90)
.L_90:
        /*002c*/ 	.word	0x00000000
        /*0030*/ 	.short	0x0005
        /*0032*/ 	.short	0x0028
        /*0034*/ 	.byte	0x00, 0xf0, 0x11, 0x00


	//----- nvinfo : EIATTR_KPARAM_INFO
	.align		4
.L_91:
        /*0038*/ 	.byte	0x04, 0x17
        /*003a*/ 	.short	(.L_93 - .L_92)
.L_92:
        /*003c*/ 	.word	0x00000000
        /*0040*/ 	.short	0x0004
        /*0042*/ 	.short	0x0020
        /*0044*/ 	.byte	0x00, 0xf0, 0x21, 0x00


	//----- nvinfo : EIATTR_KPARAM_INFO
	.align		4
.L_93:
        /*0048*/ 	.byte	0x04, 0x17
        /*004a*/ 	.short	(.L_95 - .L_94)
.L_94:
        /*004c*/ 	.word	0x00000000
        /*0050*/ 	.short	0x0003
        /*0052*/ 	.short	0x0018
        /*0054*/ 	.byte	0x00, 0xf5, 0x21, 0x00


	//----- nvinfo : EIATTR_KPARAM_INFO
	.align		4
.L_95:
        /*0058*/ 	.byte	0x04, 0x17
        /*005a*/ 	.short	(.L_97 - .L_96)
.L_96:
        /*005c*/ 	.word	0x00000000
        /*0060*/ 	.short	0x0002
        /*0062*/ 	.short	0x0010
        /*0064*/ 	.byte	0x00, 0xf5, 0x21, 0x00


	//----- nvinfo : EIATTR_KPARAM_INFO
	.align		4
.L_97:
        /*0068*/ 	.byte	0x04, 0x17
        /*006a*/ 	.short	(.L_99 - .L_98)
.L_98:
        /*006c*/ 	.word	0x00000000
        /*0070*/ 	.short	0x0001
        /*0072*/ 	.short	0x0008
        /*0074*/ 	.byte	0x00, 0xf5, 0x21, 0x00


	//----- nvinfo : EIATTR_KPARAM_INFO
	.align		4
.L_99:
        /*0078*/ 	.byte	0x04, 0x17
        /*007a*/ 	.short	(.L_101 - .L_100)
.L_100:
        /*007c*/ 	.word	0x00000000
        /*0080*/ 	.short	0x0000
        /*0082*/ 	.short	0x0000
        /*0084*/ 	.byte	0x00, 0xf5, 0x21, 0x00


	//----- nvinfo : EIATTR_SPARSE_MMA_MASK
	.align		4
.L_101:
        /*0088*/ 	.byte	0x03, 0x50
        /*008a*/ 	.short	0x0000


	//----- nvinfo : EIATTR_MAXREG_COUNT
	.align		4
        /*008c*/ 	.byte	0x03, 0x1b
        /*008e*/ 	.short	0x00ff


	//----- nvinfo : EIATTR_MERCURY_ISA_VERSION
	.align		4
        /*0090*/ 	.byte	0x03, 0x5f
        /*0092*/ 	.short	0x0101


	//----- nvinfo : EIATTR_VRC_CTA_INIT_COUNT
	.align		4
        /*0094*/ 	.byte	0x02, 0x4a
	.zero		1
	.zero		1


	//----- nvinfo : EIATTR_EXIT_INSTR_OFFSETS
	.align		4
        /*0098*/ 	.byte	0x04, 0x1c
        /*009a*/ 	.short	(.L_103 - .L_102)


	//   ....[0]....
.L_102:
        /*009c*/ 	.word	0x00000d60


	//   ....[1]....
        /*00a0*/ 	.word	0x00001a10


	//----- nvinfo : EIATTR_CRS_STACK_SIZE
	.align		4
.L_103:
        /*00a4*/ 	.byte	0x04, 0x1e
        /*00a6*/ 	.short	(.L_105 - .L_104)
.L_104:
        /*00a8*/ 	.word	0x00000000


	//----- nvinfo : EIATTR_CBANK_PARAM_SIZE
	.align		4
.L_105:
        /*00ac*/ 	.byte	0x03, 0x19
        /*00ae*/ 	.short	0x0034


	//----- nvinfo : EIATTR_PARAM_CBANK
	.align		4
        /*00b0*/ 	.byte	0x04, 0x0a
        /*00b2*/ 	.short	(.L_107 - .L_106)
	.align		4
.L_106:
        /*00b4*/ 	.word	index@(.nv.constant0._Z23updateBiasesFloatKernelPdS_PKfS1_diii)
        /*00b8*/ 	.short	0x0380
        /*00ba*/ 	.short	0x0034


	//----- nvinfo : EIATTR_SW_WAR
	.align		4
.L_107:
        /*00bc*/ 	.byte	0x04, 0x36
        /*00be*/ 	.short	(.L_109 - .L_108)
.L_108:
        /*00c0*/ 	.word	0x00000008
.L_109:


//--------------------- .nv.info._Z26updateWeightsW1FloatKernelPdPKfPK6__halfdiii --------------------------
	.section	.nv.info._Z26updateWeightsW1FloatKernelPdPKfPK6__halfdiii,"",@"SHT_CUDA_INFO"
	.sectionflags	@""
	.align	4


	//----- nvinfo : EIATTR_CUDA_API_VERSION
	.align		4
        /*0000*/ 	.byte	0x04, 0x37
        /*0002*/ 	.short	(.L_111 - .L_110)
.L_110:
        /*0004*/ 	.word	0x00000082


	//----- nvinfo : EIATTR_KPARAM_INFO
	.align		4
.L_111:
        /*0008*/ 	.byte	0x04, 0x17
        /*000a*/ 	.short	(.L_113 - .L_112)
.L_112:
        /*000c*/ 	.word	0x00000000
        /*0010*/ 	.short	0x0006
        /*0012*/ 	.short	0x0028
        /*0014*/ 	.byte	0x00, 0xf0, 0x11, 0x00


	//----- nvinfo : EIATTR_KPARAM_INFO
	.align		4
.L_113:
        /*0018*/ 	.byte	0x04, 0x17
        /*001a*/ 	.short	(.L_115 - .L_114)
.L_114:
        /*001c*/ 	.word	0x00000000
        /*0020*/ 	.short	0x0005
        /*0022*/ 	.short	0x0024
        /*0024*/ 	.byte	0x00, 0xf0, 0x11, 0x00


	//----- nvinfo : EIATTR_KPARAM_INFO
	.align		4
.L_115:
        /*0028*/ 	.byte	0x04, 0x17
        /*002a*/ 	.short	(.L_117 - .L_116)
.L_116:
        /*002c*/ 	.word	0x00000000
        /*0030*/ 	.short	0x0004
        /*0032*/ 	.short	0x0020
        /*0034*/ 	.byte	0x00, 0xf0, 0x11, 0x00


	//----- nvinfo : EIATTR_KPARAM_INFO
	.align		4
.L_117:
        /*0038*/ 	.byte	0x04, 0x17
        /*003a*/ 	.short	(.L_119 - .L_118)
.L_118:
        /*003c*/ 	.word	0x00000000
        /*0040*/ 	.short	0x0003
        /*0042*/ 	.short	0x0018
        /*0044*/ 	.byte	0x00, 0xf0, 0x21, 0x00


	//----- nvinfo : EIATTR_KPARAM_INFO
	.align		4
.L_119:
        /*0048*/ 	.byte	0x04, 0x17
        /*004a*/ 	.short	(.L_121 - .L_120)
.L_120:
        /*004c*/ 	.word	0x00000000
        /*0050*/ 	.short	0x0002
        /*0052*/ 	.short	0x0010
        /*0054*/ 	.byte	0x00, 0xf5, 0x21, 0x00


	//----- nvinfo : EIATTR_KPARAM_INFO
	.align		4
.L_121:
        /*0058*/ 	.byte	0x04, 0x17
        /*005a*/ 	.short	(.L_123 - .L_122)
.L_122:
        /*005c*/ 	.word	0x00000000
        /*0060*/ 	.short	0x0001
        /*0062*/ 	.short	0x0008
        /*0064*/ 	.byte	0x00, 0xf5, 0x21, 0x00


	//----- nvinfo : EIATTR_KPARAM_INFO
	.align		4
.L_123:
        /*0068*/ 	.byte	0x04, 0x17
        /*006a*/ 	.short	(.L_125 - .L_124)
.L_124:
        /*006c*/ 	.word	0x00000000
        /*0070*/ 	.short	0x0000
        /*0072*/ 	.short	0x0000
        /*0074*/ 	.byte	0x00, 0xf5, 0x21, 0x00


	//----- nvinfo : EIATTR_SPARSE_MMA_MASK
	.align		4
.L_125:
        /*0078*/ 	.byte	0x03, 0x50
        /*007a*/ 	.short	0x0000


	//----- nvinfo : EIATTR_MAXREG_COUNT
	.align		4
        /*007c*/ 	.byte	0x03, 0x1b
        /*007e*/ 	.short	0x00ff


	//----- nvinfo : EIATTR_MERCURY_ISA_VERSION
	.align		4
        /*0080*/ 	.byte	0x03, 0x5f
        /*0082*/ 	.short	0x0101


	//----- nvinfo : EIATTR_VRC_CTA_INIT_COUNT
	.align		4
        /*0084*/ 	.byte	0x02, 0x4a
	.zero		1
	.zero		1


	//----- nvinfo : EIATTR_EXIT_INSTR_OFFSETS
	.align		4
        /*0088*/ 	.byte	0x04, 0x1c
        /*008a*/ 	.short	(.L_127 - .L_126)


	//   ....[0]....
.L_126:
        /*008c*/ 	.word	0x000000c0


	//   ....[1]....
        /*0090*/ 	.word	0x00000ce0


	//----- nvinfo : EIATTR_CRS_STACK_SIZE
	.align		4
.L_127:
        /*0094*/ 	.byte	0x04, 0x1e
        /*0096*/ 	.short	(.L_129 - .L_128)
.L_128:
        /*0098*/ 	.word	0x00000000


	//----- nvinfo : EIATTR_CBANK_PARAM_SIZE
	.align		4
.L_129:
        /*009c*/ 	.byte	0x03, 0x19
        /*009e*/ 	.short	0x002c


	//----- nvinfo : EIATTR_PARAM_CBANK
	.align		4
        /*00a0*/ 	.byte	0x04, 0x0a
        /*00a2*/ 	.short	(.L_131 - .L_130)
	.align		4
.L_130:
        /*00a4*/ 	.word	index@(.nv.constant0._Z26updateWeightsW1FloatKernelPdPKfPK6__halfdiii)
        /*00a8*/ 	.short	0x0380
        /*00aa*/ 	.short	0x002c


	//----- nvinfo : EIATTR_SW_WAR
	.align		4
.L_131:
        /*00ac*/ 	.byte	0x04, 0x36
        /*00ae*/ 	.short	(.L_133 - .L_132)
.L_132:
        /*00b0*/ 	.word	0x00000008
.L_133:


//--------------------- .nv.info._Z26updateWeightsW2FloatKernelPdPKfS1_diii --------------------------
	.section	.nv.info._Z26updateWeightsW2FloatKernelPdPKfS1_diii,"",@"SHT_CUDA_INFO"
	.sectionflags	@""
	.align	4


	//----- nvinfo : EIATTR_CUDA_API_VERSION
	.align		4
        /*0000*/ 	.byte	0x04, 0x37
        /*0002*/ 	.short	(.L_135 - .L_134)
.L_134:
        /*0004*/ 	.word	0x00000082


	//----- nvinfo : EIATTR_KPARAM_INFO
	.align		4
.L_135:
        /*0008*/ 	.byte	0x04, 0x17
        /*000a*/ 	.short	(.L_137 - .L_136)
.L_136:
        /*000c*/ 	.word	0x00000000
        /*0010*/ 	.short	0x0006
        /*0012*/ 	.short	0x0028
        /*0014*/ 	.byte	0x00, 0xf0, 0x11, 0x00


	//----- nvinfo : EIATTR_KPARAM_INFO
	.align		4
.L_137:
        /*0018*/ 	.byte	0x04, 0x17
        /*001a*/ 	.short	(.L_139 - .L_138)
.L_138:
        /*001c*/ 	.word	0x00000000
        /*0020*/ 	.short	0x0005
        /*0022*/ 	.short	0x0024
        /*0024*/ 	.byte	0x00, 0xf0, 0x11, 0x00


	//----- nvinfo : EIATTR_KPARAM_INFO
	.align		4
.L_139:
        /*0028*/ 	.byte	0x04, 0x17
        /*002a*/ 	.short	(.L_141 - .L_140)
.L_140:
        /*002c*/ 	.word	0x00000000
        /*0030*/ 	.short	0x0004
        /*0032*/ 	.short	0x0020
        /*0034*/ 	.byte	0x00, 0xf0, 0x11, 0x00


	//----- nvinfo : EIATTR_KPARAM_INFO
	.align		4
.L_141:
        /*0038*/ 	.byte	0x04, 0x17
        /*003a*/ 	.short	(.L_143 - .L_142)
.L_142:
        /*003c*/ 	.word	0x00000000
        /*0040*/ 	.short	0x0003
        /*0042*/ 	.short	0x0018
        /*0044*/ 	.byte	0x00, 0xf0, 0x21, 0x00


	//----- nvinfo : EIATTR_KPARAM_INFO
	.align		4
.L_143:
        /*0048*/ 	.byte	0x04, 0x17
        /*004a*/ 	.short	(.L_145 - .L_144)
.L_144:
        /*004c*/ 	.word	0x00000000
        /*0050*/ 	.short	0x0002
        /*0052*/ 	.short	0x0010
        /*0054*/ 	.byte	0x00, 0xf5, 0x21, 0x00


	//----- nvinfo : EIATTR_KPARAM_INFO
	.align		4
.L_145:
        /*0058*/ 	.byte	0x04, 0x17
        /*005a*/ 	.short	(.L_147 - .L_146)
.L_146:
        /*005c*/ 	.word	0x00000000
        /*0060*/ 	.short	0x0001
        /*0062*/ 	.short	0x0008
        /*0064*/ 	.byte	0x00, 0xf5, 0x21, 0x00


	//----- nvinfo : EIATTR_KPARAM_INFO
	.align		4
.L_147:
        /*0068*/ 	.byte	0x04, 0x17
        /*006a*/ 	.short	(.L_149 - .L_148)
.L_148:
        /*006c*/ 	.word	0x00000000
        /*0070*/ 	.short	0x0000
        /*0072*/ 	.short	0x0000
        /*0074*/ 	.byte	0x00, 0xf5, 0x21, 0x00


	//----- nvinfo : EIATTR_SPARSE_MMA_MASK
	.align		4
.L_149:
        /*0078*/ 	.byte	0x03, 0x50
        /*007a*/ 	.short	0x0000


	//----- nvinfo : EIATTR_MAXREG_COUNT
	.align		4
        /*007c*/ 	.byte	0x03, 0x1b
        /*007e*/ 	.short	0x00ff


	//----- nvinfo : EIATTR_MERCURY_ISA_VERSION
	.align		4
        /*0080*/ 	.byte	0x03, 0x5f
        /*0082*/ 	.short	0x0101


	//----- nvinfo : EIATTR_VRC_CTA_INIT_COUNT
	.align		4
        /*0084*/ 	.byte	0x02, 0x4a
	.zero		1
	.zero		1


	//----- nvinfo : EIATTR_EXIT_INSTR_OFFSETS
	.align		4
        /*0088*/ 	.byte	0x04, 0x1c
        /*008a*/ 	.short	(.L_151 - .L_150)


	//   ....[0]....
.L_150:
        /*008c*/ 	.word	0x000000c0


	//   ....[1]....
        /*0090*/ 	.word	0x00000c20


	//----- nvinfo : EIATTR_CRS_STACK_SIZE
	.align		4
.L_151:
        /*0094*/ 	.byte	0x04, 0x1e
        /*0096*/ 	.short	(.L_153 - .L_152)
.L_152:
        /*0098*/ 	.word	0x00000000


	//----- nvinfo : EIATTR_CBANK_PARAM_SIZE
	.align		4
.L_153:
        /*009c*/ 	.byte	0x03, 0x19
        /*009e*/ 	.short	0x002c


	//----- nvinfo : EIATTR_PARAM_CBANK
	.align		4
        /*00a0*/ 	.byte	0x04, 0x0a
        /*00a2*/ 	.short	(.L_155 - .L_154)
	.align		4
.L_154:
        /*00a4*/ 	.word	index@(.nv.constant0._Z26updateWeightsW2FloatKernelPdPKfS1_diii)
        /*00a8*/ 	.short	0x0380
        /*00aa*/ 	.short	0x002c


	//----- nvinfo : EIATTR_SW_WAR
	.align		4
.L_155:
        /*00ac*/ 	.byte	0x04, 0x36
        /*00ae*/ 	.short	(.L_157 - .L_156)
.L_156:
        /*00b0*/ 	.word	0x00000008
.L_157:


//--------------------- .nv.info._Z29computeHiddenErrorFloatKernelPK6__halfPKfS3_Pfiii --------------------------
	.section	.nv.info._Z29computeHiddenErrorFloatKernelPK6__halfPKfS3_Pfiii,"",@"SHT_CUDA_INFO"
	.sectionflags	@""
	.align	4


	//----- nvinfo : EIATTR_CUDA_API_VERSION
	.align		4
        /*0000*/ 	.byte	0x04, 0x37
        /*0002*/ 	.short	(.L_159 - .L_158)
.L_158:
        /*0004*/ 	.word	0x00000082


	//----- nvinfo : EIATTR_KPARAM_INFO
	.align		4
.L_159:
        /*0008*/ 	.byte	0x04, 0x17
        /*000a*/ 	.short	(.L_161 - .L_160)
.L_160:
        /*000c*/ 	.word	0x00000000
        /*0010*/ 	.short	0x0006
        /*0012*/ 	.short	0x0028
        /*0014*/ 	.byte	0x00, 0xf0, 0x11, 0x00


	//----- nvinfo : EIATTR_KPARAM_INFO
	.align		4
.L_161:
        /*0018*/ 	.byte	0x04, 0x17
        /*001a*/ 	.short	(.L_163 - .L_162)
.L_162:
        /*001c*/ 	.word	0x00000000
        /*0020*/ 	.short	0x0005
        /*0022*/ 	.short	0x0024
        /*0024*/ 	.byte	0x00, 0xf0, 0x11, 0x00


	//----- nvinfo : EIATTR_KPARAM_INFO
	.align		4
.L_163:
        /*0028*/ 	.byte	0x04, 0x17
        /*002a*/ 	.short	(.L_165 - .L_164)
.L_164:
        /*002c*/ 	.word	0x00000000
        /*0030*/ 	.short	0x0004
        /*0032*/ 	.short	0x0020
        /*0034*/ 	.byte	0x00, 0xf0, 0x11, 0x00


	//----- nvinfo : EIATTR_KPARAM_INFO
	.align		4
.L_165:
        /*0038*/ 	.byte	0x04, 0x17
        /*003a*/ 	.short	(.L_167 - .L_166)
.L_166:
        /*003c*/ 	.word	0x00000000
        /*0040*/ 	.short	0x0003
        /*0042*/ 	.short	0x0018
        /*0044*/ 	.byte	0x00, 0xf5, 0x21, 0x00


	//----- nvinfo : EIATTR_KPARAM_INFO
	.align		4
.L_167:
        /*0048*/ 	.byte	0x04, 0x17
        /*004a*/ 	.short	(.L_169 - .L_168)
.L_168:
        /*004c*/ 	.word	0x00000000
        /*0050*/ 	.short	0x0002
        /*0052*/ 	.short	0x0010
        /*0054*/ 	.byte	0x00, 0xf5, 0x21, 0x00


	//----- nvinfo : EIATTR_KPARAM_INFO
	.align		4
.L_169:
        /*0058*/ 	.byte	0x04, 0x17
        /*005a*/ 	.short	(.L_171 - .L_170)
.L_170:
        /*005c*/ 	.word	0x00000000
        /*0060*/ 	.short	0x0001
        /*0062*/ 	.short	0x0008
        /*0064*/ 	.byte	0x00, 0xf5, 0x21, 0x00


	//----- nvinfo : EIATTR_KPARAM_INFO
	.align		4
.L_171:
        /*0068*/ 	.byte	0x04, 0x17
        /*006a*/ 	.short	(.L_173 - .L_172)
.L_172:
        /*006c*/ 	.word	0x00000000
        /*0070*/ 	.short	0x0000
        /*0072*/ 	.short	0x0000
        /*0074*/ 	.byte	0x00, 0xf5, 0x21, 0x00


	//----- nvinfo : EIATTR_SPARSE_MMA_MASK
	.align		4
.L_173:
        /*0078*/ 	.byte	0x03, 0x50
        /*007a*/ 	.short	0x0000


	//----- nvinfo : EIATTR_MAXREG_COUNT
	.align		4
        /*007c*/ 	.byte	0x03, 0x1b
        /*007e*/ 	.short	0x00ff


	//----- nvinfo : EIATTR_MERCURY_ISA_VERSION
	.align		4
        /*0080*/ 	.byte	0x03, 0x5f
        /*0082*/ 	.short	0x0101


	//----- nvinfo : EIATTR_VRC_CTA_INIT_COUNT
	.align		4
        /*0084*/ 	.byte	0x02, 0x4a
	.zero		1
	.zero		1


	//----- nvinfo : EIATTR_EXIT_INSTR_OFFSETS
	.align		4
        /*0088*/ 	.byte	0x04, 0x1c
        /*008a*/ 	.short	(.L_175 - .L_174)


	//   ....[0]....
.L_174:
        /*008c*/ 	.word	0x000000a0


	//   ....[1]....
        /*0090*/ 	.word	0x00000c50


	//----- nvinfo : EIATTR_CBANK_PARAM_SIZE
	.align		4
.L_175:
        /*0094*/ 	.byte	0x03, 0x19
        /*0096*/ 	.short	0x002c


	//----- nvinfo : EIATTR_PARAM_CBANK
	.align		4
        /*0098*/ 	.byte	0x04, 0x0a
        /*009a*/ 	.short	(.L_177 - .L_176)
	.align		4
.L_176:
        /*009c*/ 	.word	index@(.nv.constant0._Z29computeHiddenErrorFloatKernelPK6__halfPKfS3_Pfiii)
        /*00a0*/ 	.short	0x0380
        /*00a2*/ 	.short	0x002c


	//----- nvinfo : EIATTR_SW_WAR
	.align		4
.L_177:
        /*00a4*/ 	.byte	0x04, 0x36
        /*00a6*/ 	.short	(.L_179 - .L_178)
.L_178:
        /*00a8*/ 	.word	0x00000008
.L_179:


//--------------------- .nv.info._Z29computeOutputErrorFloatKernelPKdS0_Pfii --------------------------
	.section	.nv.info._Z29computeOutputErrorFloatKernelPKdS0_Pfii,"",@"SHT_CUDA_INFO"
	.sectionflags	@""
	.align	4


	//----- nvinfo : EIATTR_CUDA_API_VERSION
	.align		4
        /*0000*/ 	.byte	0x04, 0x37
        /*0002*/ 	.short	(.L_181 - .L_180)
.L_180:
        /*0004*/ 	.word	0x00000082


	//----- nvinfo : EIATTR_KPARAM_INFO
	.align		4
.L_181:
        /*0008*/ 	.byte	0x04, 0x17
        /*000a*/ 	.short	(.L_183 - .L_182)
.L_182:
        /*000c*/ 	.word	0x00000000
        /*0010*/ 	.short	0x0004
        /*0012*/ 	.short	0x001c
        /*0014*/ 	.byte	0x00, 0xf0, 0x11, 0x00


	//----- nvinfo : EIATTR_KPARAM_INFO
	.align		4
.L_183:
        /*0018*/ 	.byte	0x04, 0x17
        /*001a*/ 	.short	(.L_185 - .L_184)
.L_184:
        /*001c*/ 	.word	0x00000000
        /*0020*/ 	.short	0x0003
        /*0022*/ 	.short	0x0018
        /*0024*/ 	.byte	0x00, 0xf0, 0x11, 0x00


	//----- nvinfo : EIATTR_KPARAM_INFO
	.align		4
.L_185:
        /*0028*/ 	.byte	0x04, 0x17
        /*002a*/ 	.short	(.L_187 - .L_186)
.L_186:
        /*002c*/ 	.word	0x00000000
        /*0030*/ 	.short	0x0002
        /*0032*/ 	.short	0x0010
        /*0034*/ 	.byte	0x00, 0xf5, 0x21, 0x00


	//----- nvinfo : EIATTR_KPARAM_INFO
	.align		4
.L_187:
        /*0038*/ 	.byte	0x04, 0x17
        /*003a*/ 	.short	(.L_189 - .L_188)
.L_188:
        /*003c*/ 	.word	0x00000000
        /*0040*/ 	.short	0x0001
        /*0042*/ 	.short	0x0008
        /*0044*/ 	.byte	0x00, 0xf5, 0x21, 0x00


	//----- nvinfo : EIATTR_KPARAM_INFO
	.align		4
.L_189:
        /*0048*/ 	.byte	0x04, 0x17
        /*004a*/ 	.short	(.L_191 - .L_190)
.L_190:
        /*004c*/ 	.word	0x00000000
        /*0050*/ 	.short	0x0000
        /*0052*/ 	.short	0x0000
        /*0054*/ 	.byte	0x00, 0xf5, 0x21, 0x00


	//----- nvinfo : EIATTR_SPARSE_MMA_MASK
	.align		4
.L_191:
        /*0058*/ 	.byte	0x03, 0x50
        /*005a*/ 	.short	0x0000


	//----- nvinfo : EIATTR_MAXREG_COUNT
	.align		4
        /*005c*/ 	.byte	0x03, 0x1b
        /*005e*/ 	.short	0x00ff


	//----- nvinfo : EIATTR_MERCURY_ISA_VERSION
	.align		4
        /*0060*/ 	.byte	0x03, 0x5f
        /*0062*/ 	.short	0x0101


	//----- nvinfo : EIATTR_VRC_CTA_INIT_COUNT
	.align		4
        /*0064*/ 	.byte	0x02, 0x4a
	.zero		1
	.zero		1


	//----- nvinfo : EIATTR_EXIT_INSTR_OFFSETS
	.align		4
        /*0068*/ 	.byte	0x04, 0x1c
        /*006a*/ 	.short	(.L_193 - .L_192)


	//   ....[0]....
.L_192:
        /*006c*/ 	.word	0x00000090


	//   ....[1]....
        /*0070*/ 	.word	0x000001f0


	//----- nvinfo : EIATTR_CBANK_PARAM_SIZE
	.align		4
.L_193:
        /*0074*/ 	.byte	0x03, 0x19
        /*0076*/ 	.short	0x0020


	//----- nvinfo : EIATTR_PARAM_CBANK
	.align		4
        /*0078*/ 	.byte	0x04, 0x0a
        /*007a*/ 	.short	(.L_195 - .L_194)
	.align		4
.L_194:
        /*007c*/ 	.word	index@(.nv.constant0._Z29computeOutputErrorFloatKernelPKdS0_Pfii)
        /*0080*/ 	.short	0x0380
        /*0082*/ 	.short	0x0020


	//----- nvinfo : EIATTR_SW_WAR
	.align		4
.L_195:
        /*0084*/ 	.byte	0x04, 0x36
        /*0086*/ 	.short	(.L_197 - .L_196)
.L_196:
        /*0088*/ 	.word	0x00000008
.L_197:


//--------------------- .nv.info._Z20applyBiasFloatKernelPfPKfPKdii --------------------------
	.section	.nv.info._Z20applyBiasFloatKernelPfPKfPKdii,"",@"SHT_CUDA_INFO"
	.sectionflags	@""
	.align	4


	//----- nvinfo : EIATTR_CUDA_API_VERSION
	.align		4
        /*0000*/ 	.byte	0x04, 0x37
        /*0002*/ 	.short	(.L_199 - .L_198)
.L_198:
        /*0004*/ 	.word	0x00000082


	//----- nvinfo : EIATTR_KPARAM_INFO
	.align		4
.L_199:
        /*0008*/ 	.byte	0x04, 0x17
        /*000a*/ 	.short	(.L_201 - .L_200)
.L_200:
        /*000c*/ 	.word	0x00000000
        /*0010*/ 	.short	0x0004
        /*0012*/ 	.short	0x001c
        /*0014*/ 	.byte	0x00, 0xf0, 0x11, 0x00


	//----- nvinfo : EIATTR_KPARAM_INFO
	.align		4
.L_201:
        /*0018*/ 	.byte	0x04, 0x17
        /*001a*/ 	.short	(.L_203 - .L_202)
.L_202:
        /*001c*/ 	.word	0x00000000
        /*0020*/ 	.short	0x0003
        /*0022*/ 	.short	0x0018
        /*0024*/ 	.byte	0x00, 0xf0, 0x11, 0x00


	//----- nvinfo : EIATTR_KPARAM_INFO
	.align		4
.L_203:
        /*0028*/ 	.byte	0x04, 0x17
        /*002a*/ 	.short	(.L_205 - .L_204)
.L_204:
        /*002c*/ 	.word	0x00000000
        /*0030*/ 	.short	0x0002
        /*0032*/ 	.short	0x0010
        /*0034*/ 	.byte	0x00, 0xf5, 0x21, 0x00


	//----- nvinfo : EIATTR_KPARAM_INFO
	.align		4
.L_205:
        /*0038*/ 	.byte	0x04, 0x17
        /*003a*/ 	.short	(.L_207 - .L_206)
.L_206:
        /*003c*/ 	.word	0x00000000
        /*0040*/ 	.short	0x0001
        /*0042*/ 	.short	0x0008
        /*0044*/ 	.byte	0x00, 0xf5, 0x21, 0x00


	//----- nvinfo : EIATTR_KPARAM_INFO
	.align		4
.L_207:
        /*0048*/ 	.byte	0x04, 0x17
        /*004a*/ 	.short	(.L_209 - .L_208)
.L_208:
        /*004c*/ 	.word	0x00000000
        /*0050*/ 	.short	0x0000
        /*0052*/ 	.short	0x0000
        /*0054*/ 	.byte	0x00, 0xf5, 0x21, 0x00


	//----- nvinfo : EIATTR_SPARSE_MMA_MASK
	.align		4
.L_209:
        /*0058*/ 	.byte	0x03, 0x50
        /*005a*/ 	.short	0x0000


	//----- nvinfo : EIATTR_MAXREG_COUNT
	.align		4
        /*005c*/ 	.byte	0x03, 0x1b
        /*005e*/ 	.short	0x00ff


	//----- nvinfo : EIATTR_MERCURY_ISA_VERSION
	.align		4
        /*0060*/ 	.byte	0x03, 0x5f
        /*0062*/ 	.short	0x0101


	//----- nvinfo : EIATTR_VRC_CTA_INIT_COUNT
	.align		4
        /*0064*/ 	.byte	0x02, 0x4a
	.zero		1
	.zero		1


	//----- nvinfo : EIATTR_EXIT_INSTR_OFFSETS
	.align		4
        /*0068*/ 	.byte	0x04, 0x1c
        /*006a*/ 	.short	(.L_211 - .L_210)


	//   ....[0]....
.L_210:
        /*006c*/ 	.word	0x00000090


	//   ....[1]....
        /*0070*/ 	.word	0x000001e0


	//----- nvinfo : EIATTR_CBANK_PARAM_SIZE
	.align		4
.L_211:
        /*0074*/ 	.byte	0x03, 0x19
        /*0076*/ 	.short	0x0020


	//----- nvinfo : EIATTR_PARAM_CBANK
	.align		4
        /*0078*/ 	.byte	0x04, 0x0a
        /*007a*/ 	.short	(.L_213 - .L_212)
	.align		4
.L_212:
        /*007c*/ 	.word	index@(.nv.constant0._Z20applyBiasFloatKernelPfPKfPKdii)
        /*0080*/ 	.short	0x0380
        /*0082*/ 	.short	0x0020


	//----- nvinfo : EIATTR_SW_WAR
	.align		4
.L_213:
        /*0084*/ 	.byte	0x04, 0x36
        /*0086*/ 	.short	(.L_215 - .L_214)
.L_214:
        /*0088*/ 	.word	0x00000008
.L_215:


//--------------------- .nv.info._Z24applyBiasReluFloatKernelPfPKfPKdii --------------------------
	.section	.nv.info._Z24applyBiasReluFloatKernelPfPKfPKdii,"",@"SHT_CUDA_INFO"
	.sectionflags	@""
	.align	4


	//----- nvinfo : EIATTR_CUDA_API_VERSION
	.align		4
        /*0000*/ 	.byte	0x04, 0x37
        /*0002*/ 	.short	(.L_217 - .L_216)
.L_216:
        /*0004*/ 	.word	0x00000082


	//----- nvinfo : EIATTR_KPARAM_INFO
	.align		4
.L_217:
        /*0008*/ 	.byte	0x04, 0x17
        /*000a*/ 	.short	(.L_219 - .L_218)
.L_218:
        /*000c*/ 	.word	0x00000000
        /*0010*/ 	.short	0x0004
        /*0012*/ 	.short	0x001c
        /*0014*/ 	.byte	0x00, 0xf0, 0x11, 0x00


	//----- nvinfo : EIATTR_KPARAM_INFO
	.align		4
.L_219:
        /*0018*/ 	.byte	0x04, 0x17
        /*001a*/ 	.short	(.L_221 - .L_220)
.L_220:
        /*001c*/ 	.word	0x00000000
        /*0020*/ 	.short	0x0003
        /*0022*/ 	.short	0x0018
        /*0024*/ 	.byte	0x00, 0xf0, 0x11, 0x00


	//----- nvinfo : EIATTR_KPARAM_INFO
	.align		4
.L_221:
        /*0028*/ 	.byte	0x04, 0x17
        /*002a*/ 	.short	(.L_223 - .L_222)
.L_222:
        /*002c*/ 	.word	0x00000000
        /*0030*/ 	.short	0x0002
        /*0032*/ 	.short	0x0010
        /*0034*/ 	.byte	0x00, 0xf5, 0x21, 0x00


	//----- nvinfo : EIATTR_KPARAM_INFO
	.align		4
.L_223:
        /*0038*/ 	.byte	0x04, 0x17
        /*003a*/ 	.short	(.L_225 - .L_224)
.L_224:
        /*003c*/ 	.word	0x00000000
        /*0040*/ 	.short	0x0001
        /*0042*/ 	.short	0x0008
        /*0044*/ 	.byte	0x00, 0xf5, 0x21, 0x00


	//----- nvinfo : EIATTR_KPARAM_INFO
	.align		4
.L_225:
        /*0048*/ 	.byte	0x04, 0x17
        /*004a*/ 	.short	(.L_227 - .L_226)
.L_226:
        /*004c*/ 	.word	0x00000000
        /*0050*/ 	.short	0x0000
        /*0052*/ 	.short	0x0000
        /*0054*/ 	.byte	0x00, 0xf5, 0x21, 0x00


	//----- nvinfo : EIATTR_SPARSE_MMA_MASK
	.align		4
.L_227:
        /*0058*/ 	.byte	0x03, 0x50
        /*005a*/ 	.short	0x0000


	//----- nvinfo : EIATTR_MAXREG_COUNT
	.align		4
        /*005c*/ 	.byte	0x03, 0x1b
        /*005e*/ 	.short	0x00ff


	//----- nvinfo : EIATTR_MERCURY_ISA_VERSION
	.align		4
        /*0060*/ 	.byte	0x03, 0x5f
        /*0062*/ 	.short	0x0101


	//----- nvinfo : EIATTR_VRC_CTA_INIT_COUNT
	.align		4
        /*0064*/ 	.byte	0x02, 0x4a
	.zero		1
	.zero		1


	//----- nvinfo : EIATTR_EXIT_INSTR_OFFSETS
	.align		4
        /*0068*/ 	.byte	0x04, 0x1c
        /*006a*/ 	.short	(.L_229 - .L_228)


	//   ....[0]....
.L_228:
        /*006c*/ 	.word	0x00000090


	//   ....[1]....
        /*0070*/ 	.word	0x000001f0


	//----- nvinfo : EIATTR_CBANK_PARAM_SIZE
	.align		4
.L_229:
        /*0074*/ 	.byte	0x03, 0x19
        /*0076*/ 	.short	0x0020


	//----- nvinfo : EIATTR_PARAM_CBANK
	.align		4
        /*0078*/ 	.byte	0x04, 0x0a
        /*007a*/ 	.short	(.L_231 - .L_230)
	.align		4
.L_230:
        /*007c*/ 	.word	index@(.nv.constant0._Z24applyBiasReluFloatKernelPfPKfPKdii)
        /*0080*/ 	.short	0x0380
        /*0082*/ 	.short	0x0020


	//----- nvinfo : EIATTR_SW_WAR
	.align		4
.L_231:
        /*0084*/ 	.byte	0x04, 0x36
        /*0086*/ 	.short	(.L_233 - .L_232)
.L_232:
        /*0088*/ 	.word	0x00000008
.L_233:


//--------------------- .nv.info._Z19doubleToFloatKernelPKdPfm --------------------------
	.section	.nv.info._Z19doubleToFloatKernelPKdPfm,"",@"SHT_CUDA_INFO"
	.sectionflags	@""
	.align	4


	//----- nvinfo : EIATTR_CUDA_API_VERSION
	.align		4
        /*0000*/ 	.byte	0x04, 0x37
        /*0002*/ 	.short	(.L_235 - .L_234)
.L_234:
        /*0004*/ 	.word	0x00000082


	//----- nvinfo : EIATTR_KPARAM_INFO
	.align		4
.L_235:
        /*0008*/ 	.byte	0x04, 0x17
        /*000a*/ 	.short	(.L_237 - .L_236)
.L_236:
        /*000c*/ 	.word	0x00000000
        /*0010*/ 	.short	0x0002
        /*0012*/ 	.short	0x0010
        /*0014*/ 	.byte	0x00, 0xf0, 0x21, 0x00


	//----- nvinfo : EIATTR_KPARAM_INFO
	.align		4
.L_237:
        /*0018*/ 	.byte	0x04, 0x17
        /*001a*/ 	.short	(.L_239 - .L_238)
.L_238:
        /*001c*/ 	.word	0x00000000
        /*0020*/ 	.short	0x0001
        /*0022*/ 	.short	0x0008
        /*0024*/ 	.byte	0x00, 0xf5, 0x21, 0x00


	//----- nvinfo : EIATTR_KPARAM_INFO
	.align		4
.L_239:
        /*0028*/ 	.byte	0x04, 0x17
        /*002a*/ 	.short	(.L_241 - .L_240)
.L_240:
        /*002c*/ 	.word	0x00000000
        /*0030*/ 	.short	0x0000
        /*0032*/ 	.short	0x0000
        /*0034*/ 	.byte	0x00, 0xf5, 0x21, 0x00


	//----- nvinfo : EIATTR_SPARSE_MMA_MASK
	.align		4
.L_241:
        /*0038*/ 	.byte	0x03, 0x50
        /*003a*/ 	.short	0x0000


	//----- nvinfo : EIATTR_MAXREG_COUNT
	.align		4
        /*003c*/ 	.byte	0x03, 0x1b
        /*003e*/ 	.short	0x00ff


	//----- nvinfo : EIATTR_MERCURY_ISA_VERSION
	.align		4
        /*0040*/ 	.byte	0x03, 0x5f
        /*0042*/ 	.short	0x0101


	//----- nvinfo : EIATTR_VRC_CTA_INIT_COUNT
	.align		4
        /*0044*/ 	.byte	0x02, 0x4a
	.zero		1
	.zero		1


	//----- nvinfo : EIATTR_EXIT_INSTR_OFFSETS
	.align		4
        /*0048*/ 	.byte	0x04, 0x1c
        /*004a*/ 	.short	(.L_243 - .L_242)


	//   ....[0]....
.L_242:
        /*004c*/ 	.word	0x00000090


	//   ....[1]....
        /*0050*/ 	.word	0x00000130


	//----- nvinfo : EIATTR_CBANK_PARAM_SIZE
	.align		4
.L_243:
        /*0054*/ 	.byte	0x03, 0x19
        /*0056*/ 	.short	0x0018


	//----- nvinfo : EIATTR_PARAM_CBANK
	.align		4
        /*0058*/ 	.byte	0x04, 0x0a
        /*005a*/ 	.short	(.L_245 - .L_244)
	.align		4
.L_244:
        /*005c*/ 	.word	index@(.nv.constant0._Z19doubleToFloatKernelPKdPfm)
        /*0060*/ 	.short	0x0380
        /*0062*/ 	.short	0x0018


	//----- nvinfo : EIATTR_SW_WAR
	.align		4
.L_245:
        /*0064*/ 	.byte	0x04, 0x36
        /*0066*/ 	.short	(.L_247 - .L_246)
.L_246:
        /*0068*/ 	.word	0x00000008
.L_247:


//--------------------- .nv.info._Z19floatToDoubleKernelPKfPdm --------------------------
	.section	.nv.info._Z19floatToDoubleKernelPKfPdm,"",@"SHT_CUDA_INFO"
	.sectionflags	@""
	.align	4


	//----- nvinfo : EIATTR_CUDA_API_VERSION
	.align		4
        /*0000*/ 	.byte	0x04, 0x37
        /*0002*/ 	.short	(.L_249 - .L_248)
.L_248:
        /*0004*/ 	.word	0x00000082


	//----- nvinfo : EIATTR_KPARAM_INFO
	.align		4
.L_249:
        /*0008*/ 	.byte	0x04, 0x17
        /*000a*/ 	.short	(.L_251 - .L_250)
.L_250:
        /*000c*/ 	.word	0x00000000
        /*0010*/ 	.short	0x0002
        /*0012*/ 	.short	0x0010
        /*0014*/ 	.byte	0x00, 0xf0, 0x21, 0x00


	//----- nvinfo : EIATTR_KPARAM_INFO
	.align		4
.L_251:
        /*0018*/ 	.byte	0x04, 0x17
        /*001a*/ 	.short	(.L_253 - .L_252)
.L_252:
        /*001c*/ 	.word	0x00000000
        /*0020*/ 	.short	0x0001
        /*0022*/ 	.short	0x0008
        /*0024*/ 	.byte	0x00, 0xf5, 0x21, 0x00


	//----- nvinfo : EIATTR_KPARAM_INFO
	.align		4
.L_253:
        /*0028*/ 	.byte	0x04, 0x17
        /*002a*/ 	.short	(.L_255 - .L_254)
.L_254:
        /*002c*/ 	.word	0x00000000
        /*0030*/ 	.short	0x0000
        /*0032*/ 	.short	0x0000
        /*0034*/ 	.byte	0x00, 0xf5, 0x21, 0x00


	//----- nvinfo : EIATTR_SPARSE_MMA_MASK
	.align		4
.L_255:
        /*0038*/ 	.byte	0x03, 0x50
        /*003a*/ 	.short	0x0000


	//----- nvinfo : EIATTR_MAXREG_COUNT
	.align		4
        /*003c*/ 	.byte	0x03, 0x1b
        /*003e*/ 	.short	0x00ff


	//----- nvinfo : EIATTR_MERCURY_ISA_VERSION
	.align		4
        /*0040*/ 	.byte	0x03, 0x5f
        /*0042*/ 	.short	0x0101


	//----- nvinfo : EIATTR_VRC_CTA_INIT_COUNT
	.align		4
        /*0044*/ 	.byte	0x02, 0x4a
	.zero		1
	.zero		1


	//----- nvinfo : EIATTR_EXIT_INSTR_OFFSETS
	.align		4
        /*0048*/ 	.byte	0x04, 0x1c
        /*004a*/ 	.short	(.L_257 - .L_256)


	//   ....[0]....
.L_256:
        /*004c*/ 	.word	0x00000090


	//   ....[1]....
        /*0050*/ 	.word	0x00000130


	//----- nvinfo : EIATTR_CBANK_PARAM_SIZE
	.align		4
.L_257:
        /*0054*/ 	.byte	0x03, 0x19
        /*0056*/ 	.short	0x0018


	//----- nvinfo : EIATTR_PARAM_CBANK
	.align		4
        /*0058*/ 	.byte	0x04, 0x0a
        /*005a*/ 	.short	(.L_259 - .L_258)
	.align		4
.L_258:
        /*005c*/ 	.word	index@(.nv.constant0._Z19floatToDoubleKernelPKfPdm)
        /*0060*/ 	.short	0x0380
        /*0062*/ 	.short	0x0018


	//----- nvinfo : EIATTR_SW_WAR
	.align		4
.L_259:
        /*0064*/ 	.byte	0x04, 0x36
        /*0066*/ 	.short	(.L_261 - .L_260)
.L_260:
        /*0068*/ 	.word	0x00000008
.L_261:


//--------------------- .nv.info._Z17halfToFloatKernelPK6__halfPfm --------------------------
	.section	.nv.info._Z17halfToFloatKernelPK6__halfPfm,"",@"SHT_CUDA_INFO"
	.sectionflags	@""
	.align	4


	//----- nvinfo : EIATTR_CUDA_API_VERSION
	.align		4
        /*0000*/ 	.byte	0x04, 0x37
        /*0002*/ 	.short	(.L_263 - .L_262)
.L_262:
        /*0004*/ 	.word	0x00000082


	//----- nvinfo : EIATTR_KPARAM_INFO
	.align		4
.L_263:
        /*0008*/ 	.byte	0x04, 0x17
        /*000a*/ 	.short	(.L_265 - .L_264)
.L_264:
        /*000c*/ 	.word	0x00000000
        /*0010*/ 	.short	0x0002
        /*0012*/ 	.short	0x0010
        /*0014*/ 	.byte	0x00, 0xf0, 0x21, 0x00


	//----- nvinfo : EIATTR_KPARAM_INFO
	.align		4
.L_265:
        /*0018*/ 	.byte	0x04, 0x17
        /*001a*/ 	.short	(.L_267 - .L_266)
.L_266:
        /*001c*/ 	.word	0x00000000
        /*0020*/ 	.short	0x0001
        /*0022*/ 	.short	0x0008
        /*0024*/ 	.byte	0x00, 0xf5, 0x21, 0x00


	//----- nvinfo : EIATTR_KPARAM_INFO
	.align		4
.L_267:
        /*0028*/ 	.byte	0x04, 0x17
        /*002a*/ 	.short	(.L_269 - .L_268)
.L_268:
        /*002c*/ 	.word	0x00000000
        /*0030*/ 	.short	0x0000
        /*0032*/ 	.short	0x0000
        /*0034*/ 	.byte	0x00, 0xf5, 0x21, 0x00


	//----- nvinfo : EIATTR_SPARSE_MMA_MASK
	.align		4
.L_269:
        /*0038*/ 	.byte	0x03, 0x50
        /*003a*/ 	.short	0x0000


	//----- nvinfo : EIATTR_MAXREG_COUNT
	.align		4
        /*003c*/ 	.byte	0x03, 0x1b
        /*003e*/ 	.short	0x00ff


	//----- nvinfo : EIATTR_MERCURY_ISA_VERSION
	.align		4
        /*0040*/ 	.byte	0x03, 0x5f
        /*0042*/ 	.short	0x0101


	//----- nvinfo : EIATTR_VRC_CTA_INIT_COUNT
	.align		4
        /*0044*/ 	.byte	0x02, 0x4a
	.zero		1
	.zero		1


	//----- nvinfo : EIATTR_EXIT_INSTR_OFFSETS
	.align		4
        /*0048*/ 	.byte	0x04, 0x1c
        /*004a*/ 	.short	(.L_271 - .L_270)


	//   ....[0]....
.L_270:
        /*004c*/ 	.word	0x00000090


	//   ....[1]....
        /*0050*/ 	.word	0x00000130


	//----- nvinfo : EIATTR_CBANK_PARAM_SIZE
	.align		4
.L_271:
        /*0054*/ 	.byte	0x03, 0x19
        /*0056*/ 	.short	0x0018


	//----- nvinfo : EIATTR_PARAM_CBANK
	.align		4
        /*0058*/ 	.byte	0x04, 0x0a
        /*005a*/ 	.short	(.L_273 - .L_272)
	.align		4
.L_272:
        /*005c*/ 	.word	index@(.nv.constant0._Z17halfToFloatKernelPK6__halfPfm)
        /*0060*/ 	.short	0x0380
        /*0062*/ 	.short	0x0018


	//----- nvinfo : EIATTR_SW_WAR
	.align		4
.L_273:
        /*0064*/ 	.byte	0x04, 0x36
        /*0066*/ 	.short	(.L_275 - .L_274)
.L_274:
        /*0068*/ 	.word	0x00000008
.L_275:


//--------------------- .nv.info._Z17floatToHalfKernelPKfP6__halfm --------------------------
	.section	.nv.info._Z17floatToHalfKernelPKfP6__halfm,"",@"SHT_CUDA_INFO"
	.sectionflags	@""
	.align	4


	//----- nvinfo : EIATTR_CUDA_API_VERSION
	.align		4
        /*0000*/ 	.byte	0x04, 0x37
        /*0002*/ 	.short	(.L_277 - .L_276)
.L_276:
        /*0004*/ 	.word	0x00000082


	//----- nvinfo : EIATTR_KPARAM_INFO
	.align		4
.L_277:
        /*0008*/ 	.byte	0x04, 0x17
        /*000a*/ 	.short	(.L_279 - .L_278)
.L_278:
        /*000c*/ 	.word	0x00000000
        /*0010*/ 	.short	0x0002
        /*0012*/ 	.short	0x0010
        /*0014*/ 	.byte	0x00, 0xf0, 0x21, 0x00


	//----- nvinfo : EIATTR_KPARAM_INFO
	.align		4
.L_279:
        /*0018*/ 	.byte	0x04, 0x17
        /*001a*/ 	.short	(.L_281 - .L_280)
.L_280:
        /*001c*/ 	.word	0x00000000
        /*0020*/ 	.short	0x0001
        /*0022*/ 	.short	0x0008
        /*0024*/ 	.byte	0x00, 0xf5, 0x21, 0x00


	//----- nvinfo : EIATTR_KPARAM_INFO
	.align		4
.L_281:
        /*0028*/ 	.byte	0x04, 0x17
        /*002a*/ 	.short	(.L_283 - .L_282)
.L_282:
        /*002c*/ 	.word	0x00000000
        /*0030*/ 	.short	0x0000
        /*0032*/ 	.short	0x0000
        /*0034*/ 	.byte	0x00, 0xf5, 0x21, 0x00


	//----- nvinfo : EIATTR_SPARSE_MMA_MASK
	.align		4
.L_283:
        /*0038*/ 	.byte	0x03, 0x50
        /*003a*/ 	.short	0x0000


	//----- nvinfo : EIATTR_MAXREG_COUNT
	.align		4
        /*003c*/ 	.byte	0x03, 0x1b
        /*003e*/ 	.short	0x00ff


	//----- nvinfo : EIATTR_MERCURY_ISA_VERSION
	.align		4
        /*0040*/ 	.byte	0x03, 0x5f
        /*0042*/ 	.short	0x0101


	//----- nvinfo : EIATTR_VRC_CTA_INIT_COUNT
	.align		4
        /*0044*/ 	.byte	0x02, 0x4a
	.zero		1
	.zero		1


	//----- nvinfo : EIATTR_EXIT_INSTR_OFFSETS
	.align		4
        /*0048*/ 	.byte	0x04, 0x1c
        /*004a*/ 	.short	(.L_285 - .L_284)


	//   ....[0]....
.L_284:
        /*004c*/ 	.word	0x00000090


	//   ....[1]....
        /*0050*/ 	.word	0x00000130


	//----- nvinfo : EIATTR_CBANK_PARAM_SIZE
	.align		4
.L_285:
        /*0054*/ 	.byte	0x03, 0x19
        /*0056*/ 	.short	0x0018


	//----- nvinfo : EIATTR_PARAM_CBANK
	.align		4
        /*0058*/ 	.byte	0x04, 0x0a
        /*005a*/ 	.short	(.L_287 - .L_286)
	.align		4
.L_286:
        /*005c*/ 	.word	index@(.nv.constant0._Z17floatToHalfKernelPKfP6__halfm)
        /*0060*/ 	.short	0x0380
        /*0062*/ 	.short	0x0018


	//----- nvinfo : EIATTR_SW_WAR
	.align		4
.L_287:
        /*0064*/ 	.byte	0x04, 0x36
        /*0066*/ 	.short	(.L_289 - .L_288)
.L_288:
        /*0068*/ 	.word	0x00000008
.L_289:


//--------------------- .nv.info._Z18halfToDoubleKernelPK6__halfPdm --------------------------
	.section	.nv.info._Z18halfToDoubleKernelPK6__halfPdm,"",@"SHT_CUDA_INFO"
	.sectionflags	@""
	.align	4


	//----- nvinfo : EIATTR_CUDA_API_VERSION
	.align		4
        /*0000*/ 	.byte	0x04, 0x37
        /*0002*/ 	.short	(.L_291 - .L_290)
.L_290:
        /*0004*/ 	.word	0x00000082


	//----- nvinfo : EIATTR_KPARAM_INFO
	.align		4
.L_291:
        /*0008*/ 	.byte	0x04, 0x17
        /*000a*/ 	.short	(.L_293 - .L_292)
.L_292:
        /*000c*/ 	.word	0x00000000
        /*0010*/ 	.short	0x0002
        /*0012*/ 	.short	0x0010
        /*0014*/ 	.byte	0x00, 0xf0, 0x21, 0x00


	//----- nvinfo : EIATTR_KPARAM_INFO
	.align		4
.L_293:
        /*0018*/ 	.byte	0x04, 0x17
        /*001a*/ 	.short	(.L_295 - .L_294)
.L_294:
        /*001c*/ 	.word	0x00000000
        /*0020*/ 	.short	0x0001
        /*0022*/ 	.short	0x0008
        /*0024*/ 	.byte	0x00, 0xf5, 0x21, 0x00


	//----- nvinfo : EIATTR_KPARAM_INFO
	.align		4
.L_295:
        /*0028*/ 	.byte	0x04, 0x17
        /*002a*/ 	.short	(.L_297 - .L_296)
.L_296:
        /*002c*/ 	.word	0x00000000
        /*0030*/ 	.short	0x0000
        /*0032*/ 	.short	0x0000
        /*0034*/ 	.byte	0x00, 0xf5, 0x21, 0x00


	//----- nvinfo : EIATTR_SPARSE_MMA_MASK
	.align		4
.L_297:
        /*0038*/ 	.byte	0x03, 0x50
        /*003a*/ 	.short	0x0000


	//----- nvinfo : EIATTR_MAXREG_COUNT
	.align		4
        /*003c*/ 	.byte	0x03, 0x1b
        /*003e*/ 	.short	0x00ff


	//----- nvinfo : EIATTR_MERCURY_ISA_VERSION
	.align		4
        /*0040*/ 	.byte	0x03, 0x5f
        /*0042*/ 	.short	0x0101


	//----- nvinfo : EIATTR_VRC_CTA_INIT_COUNT
	.align		4
        /*0044*/ 	.byte	0x02, 0x4a
	.zero		1
	.zero		1


	//----- nvinfo : EIATTR_EXIT_INSTR_OFFSETS
	.align		4
        /*0048*/ 	.byte	0x04, 0x1c
        /*004a*/ 	.short	(.L_299 - .L_298)


	//   ....[0]....
.L_298:
        /*004c*/ 	.word	0x00000090


	//   ....[1]....
        /*0050*/ 	.word	0x00000140


	//----- nvinfo : EIATTR_CBANK_PARAM_SIZE
	.align		4
.L_299:
        /*0054*/ 	.byte	0x03, 0x19
        /*0056*/ 	.short	0x0018


	//----- nvinfo : EIATTR_PARAM_CBANK
	.align		4
        /*0058*/ 	.byte	0x04, 0x0a
        /*005a*/ 	.short	(.L_301 - .L_300)
	.align		4
.L_300:
        /*005c*/ 	.word	index@(.nv.constant0._Z18halfToDoubleKernelPK6__halfPdm)
        /*0060*/ 	.short	0x0380
        /*0062*/ 	.short	0x0018


	//----- nvinfo : EIATTR_SW_WAR
	.align		4
.L_301:
        /*0064*/ 	.byte	0x04, 0x36
        /*0066*/ 	.short	(.L_303 - .L_302)
.L_302:
        /*0068*/ 	.word	0x00000008
.L_303:


//--------------------- .nv.info._Z18doubleToHalfKernelPKdP6__halfm --------------------------
	.section	.nv.info._Z18doubleToHalfKernelPKdP6__halfm,"",@"SHT_CUDA_INFO"
	.sectionflags	@""
	.align	4


	//----- nvinfo : EIATTR_CUDA_API_VERSION
	.align		4
        /*0000*/ 	.byte	0x04, 0x37
        /*0002*/ 	.short	(.L_305 - .L_304)
.L_304:
        /*0004*/ 	.word	0x00000082


	//----- nvinfo : EIATTR_KPARAM_INFO
	.align		4
.L_305:
        /*0008*/ 	.byte	0x04, 0x17
        /*000a*/ 	.short	(.L_307 - .L_306)
.L_306:
        /*000c*/ 	.word	0x00000000
        /*0010*/ 	.short	0x0002
        /*0012*/ 	.short	0x0010
        /*0014*/ 	.byte	0x00, 0xf0, 0x21, 0x00


	//----- nvinfo : EIATTR_KPARAM_INFO
	.align		4
.L_307:
        /*0018*/ 	.byte	0x04, 0x17
        /*001a*/ 	.short	(.L_309 - .L_308)
.L_308:
        /*001c*/ 	.word	0x00000000
        /*0020*/ 	.short	0x0001
        /*0022*/ 	.short	0x0008
        /*0024*/ 	.byte	0x00, 0xf5, 0x21, 0x00


	//----- nvinfo : EIATTR_KPARAM_INFO
	.align		4
.L_309:
        /*0028*/ 	.byte	0x04, 0x17
        /*002a*/ 	.short	(.L_311 - .L_310)
.L_310:
        /*002c*/ 	.word	0x00000000
        /*0030*/ 	.short	0x0000
        /*0032*/ 	.short	0x0000
        /*0034*/ 	.byte	0x00, 0xf5, 0x21, 0x00


	//----- nvinfo : EIATTR_SPARSE_MMA_MASK
	.align		4
.L_311:
        /*0038*/ 	.byte	0x03, 0x50
        /*003a*/ 	.short	0x0000


	//----- nvinfo : EIATTR_MAXREG_COUNT
	.align		4
        /*003c*/ 	.byte	0x03, 0x1b
        /*003e*/ 	.short	0x00ff


	//----- nvinfo : EIATTR_MERCURY_ISA_VERSION
	.align		4
        /*0040*/ 	.byte	0x03, 0x5f
        /*0042*/ 	.short	0x0101


	//----- nvinfo : EIATTR_VRC_CTA_INIT_COUNT
	.align		4
        /*0044*/ 	.byte	0x02, 0x4a
	.zero		1
	.zero		1


	//----- nvinfo : EIATTR_EXIT_INSTR_OFFSETS
	.align		4
        /*0048*/ 	.byte	0x04, 0x1c
        /*004a*/ 	.short	(.L_313 - .L_312)


	//   ....[0]....
.L_312:
        /*004c*/ 	.word	0x00000090


	//   ....[1]....
        /*0050*/ 	.word	0x00000140


	//----- nvinfo : EIATTR_CBANK_PARAM_SIZE
	.align		4
.L_313:
        /*0054*/ 	.byte	0x03, 0x19
        /*0056*/ 	.short	0x0018


	//----- nvinfo : EIATTR_PARAM_CBANK
	.align		4
        /*0058*/ 	.byte	0x04, 0x0a
        /*005a*/ 	.short	(.L_315 - .L_314)
	.align		4
.L_314:
        /*005c*/ 	.word	index@(.nv.constant0._Z18doubleToHalfKernelPKdP6__halfm)
        /*0060*/ 	.short	0x0380
        /*0062*/ 	.short	0x0018


	//----- nvinfo : EIATTR_SW_WAR
	.align		4
.L_315:
        /*0064*/ 	.byte	0x04, 0x36
        /*0066*/ 	.short	(.L_317 - .L_316)
.L_316:
        /*0068*/ 	.word	0x00000008
.L_317:


//--------------------- .nv.callgraph             --------------------------
	.section	.nv.callgraph,"",@"SHT_CUDA_CALLGRAPH"
	.align	4
	.sectionentsize	8
	.align		4
        /*0000*/ 	.word	0x00000000
	.align		4
        /*0004*/ 	.word	0xffffffff
	.align		4
        /*0008*/ 	.word	0x00000000
	.align		4
        /*000c*/ 	.word	0xfffffffe
	.align		4
        /*0010*/ 	.word	0x00000000
	.align		4
        /*0014*/ 	.word	0xfffffffd
	.align		4
        /*0018*/ 	.word	0x00000000
	.align		4
        /*001c*/ 	.word	0xfffffffc


//--------------------- .text._Z23updateBiasesFloatKernelPdS_PKfS1_diii --------------------------
	.section	.text._Z23updateBiasesFloatKernelPdS_PKfS1_diii,"ax",@progbits
	.align	128
        .global         _Z23updateBiasesFloatKernelPdS_PKfS1_diii
        .type           _Z23updateBiasesFloatKernelPdS_PKfS1_diii,@function
        .size           _Z23updateBiasesFloatKernelPdS_PKfS1_diii,(.L_x_83 - _Z23updateBiasesFloatKernelPdS_PKfS1_diii)
        .other          _Z23updateBiasesFloatKernelPdS_PKfS1_diii,@"STO_CUDA_ENTRY STV_DEFAULT"
_Z23updateBiasesFloatKernelPdS_PKfS1_diii:
.text._Z23updateBiasesFloatKernelPdS_PKfS1_diii:
[----:B------:R-:W-:Y:S01]  /*0000*/  LDC R1, c[0x0][0x37c] ;  /* 0x0000df00ff017b82 */ /* 0x000fe20000000800 */
[----:B------:R-:W0:Y:S07]  /*0010*/  S2R R13, SR_TID.X ;  /* 0x00000000000d7919 */ /* 0x000e2e0000002100 */
[----:B------:R-:W0:Y:S01]  /*0020*/  S2UR UR4, SR_CTAID.X ;  /* 0x00000000000479c3 */ /* 0x000e220000002500 */
[----:B------:R-:W1:Y:S01]  /*0030*/  LDCU.64 UR8, c[0x0][0x358] ;  /* 0x00006b00ff0877ac */ /* 0x000e620008000a00 */
[----:B------:R-:W-:Y:S06]  /*0040*/  BSSY.RECONVERGENT B0, `(.L_x_0) ;  /* 0x00000cf000007945 */ /* 0x000fec0003800200 */
[----:B------:R-:W0:Y:S08]  /*0050*/  LDC R12, c[0x0][0x360] ;  /* 0x0000d800ff0c7b82 */ /* 0x000e300000000800 */
[----:B------:R-:W2:Y:S01]  /*0060*/  LDC R3, c[0x0][0x3a8] ;  /* 0x0000ea00ff037b82 */ /* 0x000ea20000000800 */
[----:B0-----:R-:W-:-:S05]  /*0070*/  IMAD R12, R12, UR4, R13 ;  /* 0x000000040c0c7c24 */ /* 0x001fca000f8e020d */
[----:B--2---:R-:W-:-:S13]  /*0080*/  ISETP.GE.AND P0, PT, R12, R3, PT ;  /* 0x000000030c00720c */ /* 0x004fda0003f06270 */
[----:B-1----:R-:W-:Y:S05]  /*0090*/  @P0 BRA `(.L_x_1) ;  /* 0x0000000c00240947 */ /* 0x002fea0003800000 */
[----:B------:R-:W0:Y:S01]  /*00a0*/  LDCU UR7, c[0x0][0x3b0] ;  /* 0x00007600ff0777ac */ /* 0x000e220008000800 */
[----:B------:R-:W-:Y:S01]  /*00b0*/  IMAD.MOV.U32 R23, RZ, RZ, RZ ;  /* 0x000000ffff177224 */ /* 0x000fe200078e00ff */
[----:B0-----:R-:W-:-:S09]  /*00c0*/  UISETP.GE.AND UP0, UPT, UR7, 0x1, UPT ;  /* 0x000000010700788c */ /* 0x001fd2000bf06270 */
[----:B------:R-:W-:Y:S05]  /*00d0*/  BRA.U !UP0, `(.L_x_2) ;  /* 0x0000000908c07547 */ /* 0x000fea000b800000 */
[----:B------:R-:W-:Y:S01]  /*00e0*/  UISETP.GE.U32.AND UP1, UPT, UR7, 0x10, UPT ;  /* 0x000000100700788c */ /* 0x000fe2000bf26070 */
[----:B------:R-:W-:Y:S01]  /*00f0*/  SHF.R.S32.HI R2, RZ, 0x1f, R3 ;  /* 0x0000001fff027819 */ /* 0x000fe20000011403 */
[----:B------:R-:W-:Y:S01]  /*0100*/  ULOP3.LUT UR5, UR7, 0xf, URZ, 0xc0, !UPT ;  /* 0x0000000f07057892 */ /* 0x000fe2000f8ec0ff */
[----:B------:R-:W-:Y:S01]  /*0110*/  SHF.R.S32.HI R13, RZ, 0x1f, R12 ;  /* 0x0000001fff0d7819 */ /* 0x000fe2000001140c */
[----:B------:R-:W-:Y:S01]  /*0120*/  IMAD.MOV.U32 R23, RZ, RZ, RZ ;  /* 0x000000ffff177224 */ /* 0x000fe200078e00ff */
[----:B------:R-:W-:Y:S01]  /*0130*/  UMOV UR4, URZ ;  /* 0x000000ff00047c82 */ /* 0x000fe20008000000 */
[----:B------:R-:W-:-:S03]  /*0140*/  UISETP.NE.AND UP0, UPT, UR5, URZ, UPT ;  /* 0x000000ff0500728c */ /* 0x000fc6000bf05270 */
[----:B------:R-:W-:Y:S08]  /*0150*/  BRA.U !UP1, `(.L_x_3) ;  /* 0x0000000509307547 */ /* 0x000ff0000b800000 */
[----:B------:R-:W0:Y:S01]  /*0160*/  LDCU.64 UR10, c[0x0][0x390] ;  /* 0x00007200ff0a77ac */ /* 0x000e220008000a00 */
[----:B------:R-:W-:Y:S01]  /*0170*/  HFMA2 R23, -RZ, RZ, 0, 0 ;  /* 0x00000000ff177431 */ /* 0x000fe200000001ff */
[C-C-:B------:R-:W-:Y:S01]  /*0180*/  SHF.L.U64.HI R4, R3.reuse, 0x6, R2.reuse ;  /* 0x0000000603047819 */ /* 0x140fe20000010202 */
[C---:B------:R-:W-:Y:S01]  /*0190*/  IMAD.SHL.U32 R0, R3.reuse, 0x4, RZ ;  /* 0x0000000403007824 */ /* 0x040fe200078e00ff */
[----:B------:R-:W-:Y:S01]  /*01a0*/  ULOP3.LUT UR4, UR7, 0x7ffffff0, URZ, 0xc0, !UPT ;  /* 0x7ffffff007047892 */ /* 0x000fe2000f8ec0ff */
[----:B------:R-:W-:-:S03]  /*01b0*/  SHF.L.U64.HI R5, R3, 0x2, R2 ;  /* 0x0000000203057819 */ /* 0x000fc60000010202 */
[----:B------:R-:W-:Y:S01]  /*01c0*/  UIADD3 UR6, UPT, UPT, -UR4, URZ, URZ ;  /* 0x000000ff04067290 */ /* 0x000fe2000fffe1ff */
[----:B0-----:R-:W-:-:S04]  /*01d0*/  LEA R6, P0, R12, UR10, 0x2 ;  /* 0x0000000a0c067c11 */ /* 0x001fc8000f8010ff */
[----:B------:R-:W-:-:S09]  /*01e0*/  LEA.HI.X R7, R12, UR11, R13, 0x2, P0 ;  /* 0x0000000b0c077c11 */ /* 0x000fd200080f140d */
.L_x_4:
[----:B------:R-:W2:Y:S01]  /*01f0*/  LDG.E R22, desc[UR8][R6.64] ;  /* 0x0000000806167981 */ /* 0x000ea2000c1e1900 */
[----:B------:R-:W-:-:S05]  /*0200*/  IADD3 R20, P0, PT, R6, R0, RZ ;  /* 0x0000000006147210 */ /* 0x000fca0007f1e0ff */
[----:B------:R-:W-:-:S05]  /*0210*/  IMAD.X R21, R7, 0x1, R5, P0 ;  /* 0x0000000107157824 */ /* 0x000fca00000e0605 */
[----:B------:R0:W3:Y:S01]  /*0220*/  LDG.E R8, desc[UR8][R20.64] ;  /* 0x0000000814087981 */ /* 0x0000e2000c1e1900 */
[----:B------:R-:W-:-:S05]  /*0230*/  IADD3 R14, P0, PT, R20, R0, RZ ;  /* 0x00000000140e7210 */ /* 0x000fca0007f1e0ff */
[----:B------:R-:W-:Y:S01]  /*0240*/  IMAD.X R15, R21, 0x1, R5, P0 ;  /* 0x00000001150f7824 */ /* 0x000fe200000e0605 */
[----:B------:R-:W-:-:S04]  /*0250*/  IADD3 R10, P0, PT, R14, R0, RZ ;  /* 0x000000000e0a7210 */ /* 0x000fc80007f1e0ff */
[----:B------:R1:W4:Y:S01]  /*0260*/  LDG.E R9, desc[UR8][R14.64] ;  /* 0x000000080e097981 */ /* 0x000322000c1e1900 */
[----:B------:R-:W-:Y:S01]  /*0270*/  IMAD.X R11, R15, 0x1, R5, P0 ;  /* 0x000000010f0b7824 */ /* 0x000fe200000e0605 */
[----:B------:R-:W-:-:S04]  /*0280*/  IADD3 R16, P0, PT, R10, R0, RZ ;  /* 0x000000000a107210 */ /* 0x000fc80007f1e0ff */
[----:B------:R-:W-:Y:S01]  /*0290*/  IADD3.X R17, PT, PT, R11, R5, RZ, P0, !PT ;  /* 0x000000050b117210 */ /* 0x000fe200007fe4ff */
[----:B------:R-:W5:Y:S01]  /*02a0*/  LDG.E R10, desc[UR8][R10.64] ;  /* 0x000000080a0a7981 */ /* 0x000f62000c1e1900 */
[----:B------:R-:W-:-:S05]  /*02b0*/  IADD3 R24, P0, PT, R16, R0, RZ ;  /* 0x0000000010187210 */ /* 0x000fca0007f1e0ff */
[--C-:B------:R-:W-:Y:S01]  /*02c0*/  IMAD.X R25, R17, 0x1, R5.reuse, P0 ;  /* 0x0000000111197824 */ /* 0x100fe200000e0605 */
[-C--:B------:R-:W-:Y:S01]  /*02d0*/  IADD3 R18, P0, PT, R24, R0.reuse, RZ ;  /* 0x0000000018127210 */ /* 0x080fe20007f1e0ff */
[----:B------:R1:W5:Y:S04]  /*02e0*/  LDG.E R11, desc[UR8][R16.64] ;  /* 0x00000008100b7981 */ /* 0x000368000c1e1900 */
[--C-:B------:R-:W-:Y:S01]  /*02f0*/  IMAD.X R19, R25, 0x1, R5.reuse, P0 ;  /* 0x0000000119137824 */ /* 0x100fe200000e0605 */
[-C--:B------:R-:W-:Y:S01]  /*0300*/  IADD3 R26, P0, PT, R18, R0.reuse, RZ ;  /* 0x00000000121a7210 */ /* 0x080fe20007f1e0ff */
[----:B------:R-:W5:Y:S04]  /*0310*/  LDG.E R24, desc[UR8][R24.64] ;  /* 0x0000000818187981 */ /* 0x000f68000c1e1900 */
[----:B------:R-:W-:Y:S01]  /*0320*/  IMAD.X R27, R19, 0x1, R5, P0 ;  /* 0x00000001131b7824 */ /* 0x000fe200000e0605 */
[----:B0-----:R-:W-:-:S04]  /*0330*/  IADD3 R20, P0, PT, R26, R0, RZ ;  /* 0x000000001a147210 */ /* 0x001fc80007f1e0ff */
[----:B------:R-:W-:Y:S01]  /*0340*/  IADD3.X R21, PT, PT, R27, R5, RZ, P0, !PT ;  /* 0x000000051b157210 */ /* 0x000fe200007fe4ff */
[----:B------:R0:W5:Y:S01]  /*0350*/  LDG.E R25, desc[UR8][R18.64] ;  /* 0x0000000812197981 */ /* 0x000162000c1e1900 */
[----:B------:R-:W-:-:S03]  /*0360*/  IADD3 R28, P0, PT, R20, R0, RZ ;  /* 0x00000000141c7210 */ /* 0x000fc60007f1e0ff */
[----:B------:R-:W5:Y:S02]  /*0370*/  LDG.E R26, desc[UR8][R26.64] ;  /* 0x000000081a1a7981 */ /* 0x000f64000c1e1900 */
[----:B------:R-:W-:Y:S01]  /*0380*/  IMAD.X R29, R21, 0x1, R5, P0 ;  /* 0x00000001151d7824 */ /* 0x000fe200000e0605 */
[----:B-1----:R-:W-:-:S04]  /*0390*/  IADD3 R14, P0, PT, R28, R0, RZ ;  /* 0x000000001c0e7210 */ /* 0x002fc80007f1e0ff */
[----:B------:R-:W5:Y:S01]  /*03a0*/  LDG.E R28, desc[UR8][R28.64] ;  /* 0x000000081c1c7981 */ /* 0x000f62000c1e1900 */
[--C-:B------:R-:W-:Y:S01]  /*03b0*/  IMAD.X R15, R29, 0x1, R5.reuse, P0 ;  /* 0x000000011d0f7824 */ /* 0x100fe200000e0605 */
[-C--:B------:R-:W-:Y:S02]  /*03c0*/  IADD3 R16, P0, PT, R14, R0.reuse, RZ ;  /* 0x000000000e107210 */ /* 0x080fe40007f1e0ff */
[----:B------:R1:W5:Y:S03]  /*03d0*/  LDG.E R27, desc[UR8][R20.64] ;  /* 0x00000008141b7981 */ /* 0x000366000c1e1900 */
[----:B------:R-:W-:Y:S01]  /*03e0*/  IMAD.X R17, R15, 0x1, R5, P0 ;  /* 0x000000010f117824 */ /* 0x000fe200000e0605 */
[-C--:B0-----:R-:W-:Y:S01]  /*03f0*/  IADD3 R18, P0, PT, R16, R0.reuse, RZ ;  /* 0x0000000010127210 */ /* 0x081fe20007f1e0ff */
[----:B------:R2:W5:Y:S03]  /*0400*/  LDG.E R14, desc[UR8][R14.64] ;  /* 0x000000080e0e7981 */ /* 0x000566000c1e1900 */
[----:B------:R-:W-:Y:S01]  /*0410*/  IADD3.X R19, PT, PT, R17, R5, RZ, P0, !PT ;  /* 0x0000000511137210 */ /* 0x000fe200007fe4ff */
[----:B------:R-:W5:Y:S01]  /*0420*/  LDG.E R16, desc[UR8][R16.64] ;  /* 0x0000000810107981 */ /* 0x000f62000c1e1900 */
[----:B-1----:R-:W-:-:S03]  /*0430*/  IADD3 R20, P0, PT, R18, R0, RZ ;  /* 0x0000000012147210 */ /* 0x002fc60007f1e0ff */
[----:B------:R-:W5:Y:S02]  /*0440*/  LDG.E R18, desc[UR8][R18.64] ;  /* 0x0000000812127981 */ /* 0x000f64000c1e1900 */
[----:B------:R-:W-:-:S05]  /*0450*/  IMAD.X R21, R19, 0x1, R5, P0 ;  /* 0x0000000113157824 */ /* 0x000fca00000e0605 */
[----:B------:R0:W5:Y:S01]  /*0460*/  LDG.E R29, desc[UR8][R20.64] ;  /* 0x00000008141d7981 */ /* 0x000162000c1e1900 */
[----:B--2---:R-:W-:Y:S01]  /*0470*/  FADD R15, R22, R23 ;  /* 0x00000017160f7221 */ /* 0x004fe20000000000 */
[----:B------:R-:W-:-:S05]  /*0480*/  IADD3 R22, P0, PT, R20, R0, RZ ;  /* 0x0000000014167210 */ /* 0x000fca0007f1e0ff */
[----:B------:R-:W-:Y:S01]  /*0490*/  IMAD.X R23, R21, 0x1, R5, P0 ;  /* 0x0000000115177824 */ /* 0x000fe200000e0605 */
[----:B0-----:R-:W-:Y:S01]  /*04a0*/  IADD3 R20, P0, PT, R22, R0, RZ ;  /* 0x0000000016147210 */ /* 0x001fe20007f1e0ff */
[----:B---3--:R-:W-:-:S04]  /*04b0*/  FADD R17, R15, R8 ;  /* 0x000000080f117221 */ /* 0x008fc80000000000 */
[----:B------:R-:W-:Y:S01]  /*04c0*/  IMAD.X R21, R23, 0x1, R5, P0 ;  /* 0x0000000117157824 */ /* 0x000fe200000e0605 */
[----:B------:R-:W2:Y:S04]  /*04d0*/  LDG.E R8, desc[UR8][R22.64] ;  /* 0x0000000816087981 */ /* 0x000ea8000c1e1900 */
[----:B------:R-:W3:Y:S01]  /*04e0*/  LDG.E R15, desc[UR8][R20.64] ;  /* 0x00000008140f7981 */ /* 0x000ee2000c1e1900 */
[----:B----4-:R-:W-:-:S04]  /*04f0*/  FADD R9, R17, R9 ;  /* 0x0000000911097221 */ /* 0x010fc80000000000 */
[----:B-----5:R-:W-:-:S04]  /*0500*/  FADD R10, R9, R10 ;  /* 0x0000000a090a7221 */ /* 0x020fc80000000000 */
[----:B------:R-:W-:-:S04]  /*0510*/  FADD R11, R10, R11 ;  /* 0x0000000b0a0b7221 */ /* 0x000fc80000000000 */
[----:B------:R-:W-:-:S04]  /*0520*/  FADD R24, R11, R24 ;  /* 0x000000180b187221 */ /* 0x000fc80000000000 */
[----:B------:R-:W-:-:S04]  /*0530*/  FADD R25, R24, R25 ;  /* 0x0000001918197221 */ /* 0x000fc80000000000 */
[----:B------:R-:W-:-:S04]  /*0540*/  FADD R26, R25, R26 ;  /* 0x0000001a191a7221 */ /* 0x000fc80000000000 */
[----:B------:R-:W-:-:S04]  /*0550*/  FADD R27, R26, R27 ;  /* 0x0000001b1a1b7221 */ /* 0x000fc80000000000 */
[----:B------:R-:W-:-:S04]  /*0560*/  FADD R27, R27, R28 ;  /* 0x0000001c1b1b7221 */ /* 0x000fc80000000000 */
[----:B------:R-:W-:Y:S01]  /*0570*/  FADD R27, R27, R14 ;  /* 0x0000000e1b1b7221 */ /* 0x000fe20000000000 */
[----:B------:R-:W-:-:S03]  /*0580*/  UIADD3 UR6, UPT, UPT, UR6, 0x10, URZ ;  /* 0x0000001006067890 */ /* 0x000fc6000fffe0ff */
[----:B------:R-:W-:Y:S01]  /*0590*/  FADD R27, R27, R16 ;  /* 0x000000101b1b7221 */ /* 0x000fe20000000000 */
[----:B------:R-:W-:-:S03]  /*05a0*/  UISETP.NE.AND UP1, UPT, UR6, URZ, UPT ;  /* 0x000000ff0600728c */ /* 0x000fc6000bf25270 */
[----:B------:R-:W-:-:S04]  /*05b0*/  FADD R18, R27, R18 ;  /* 0x000000121b127221 */ /* 0x000fc80000000000 */
[----:B------:R-:W-:Y:S01]  /*05c0*/  FADD R29, R18, R29 ;  /* 0x0000001d121d7221 */ /* 0x000fe20000000000 */
[----:B------:R-:W-:-:S04]  /*05d0*/  LEA R6, P0, R3, R6, 0x6 ;  /* 0x0000000603067211 */ /* 0x000fc800078030ff */
[----:B------:R-:W-:Y:S01]  /*05e0*/  IADD3.X R7, PT, PT, R7, R4, RZ, P0, !PT ;  /* 0x0000000407077210 */ /* 0x000fe200007fe4ff */
[----:B--2---:R-:W-:-:S04]  /*05f0*/  FADD R8, R29, R8 ;  /* 0x000000081d087221 */ /* 0x004fc80000000000 */
[----:B---3--:R-:W-:Y:S01]  /*0600*/  FADD R23, R8, R15 ;  /* 0x0000000f08177221 */ /* 0x008fe20000000000 */
[----:B------:R-:W-:Y:S06]  /*0610*/  BRA.U UP1, `(.L_x_4) ;  /* 0xfffffff901f47547 */ /* 0x000fec000b83ffff */
.L_x_3:
[----:B------:R-:W-:Y:S05]  /*0620*/  BRA.U !UP0, `(.L_x_2) ;  /* 0x00000005086c7547 */ /* 0x000fea000b800000 */
[----:B------:R-:W-:Y:S02]  /*0630*/  UISETP.GE.U32.AND UP0, UPT, UR5, 0x8, UPT ;  /* 0x000000080500788c */ /* 0x000fe4000bf06070 */
[----:B------:R-:W-:-:S04]  /*0640*/  ULOP3.LUT UR6, UR7, 0x7, URZ, 0xc0, !UPT ;  /* 0x0000000707067892 */ /* 0x000fc8000f8ec0ff */
[----:B------:R-:W-:-:S03]  /*0650*/  UISETP.NE.AND UP1, UPT, UR6, URZ, UPT ;  /* 0x000000ff0600728c */ /* 0x000fc6000bf25270 */
[----:B------:R-:W-:Y:S08]  /*0660*/  BRA.U !UP0, `(.L_x_5) ;  /* 0x0000000108987547 */ /* 0x000ff0000b800000 */
[----:B------:R-:W0:Y:S01]  /*0670*/  LDCU.64 UR10, c[0x0][0x390] ;  /* 0x00007200ff0a77ac */ /* 0x000e220008000a00 */
[C---:B------:R-:W-:Y:S01]  /*0680*/  IMAD.WIDE.U32 R4, R3.reuse, UR4, R12 ;  /* 0x0000000403047c25 */ /* 0x040fe2000f8e000c */
[----:B------:R-:W-:-:S03]  /*0690*/  SHF.L.U64.HI R9, R3, 0x2, R2 ;  /* 0x0000000203097819 */ /* 0x000fc60000010202 */
[----:B------:R-:W-:Y:S02]  /*06a0*/  IMAD.SHL.U32 R7, R3, 0x4, RZ ;  /* 0x0000000403077824 */ /* 0x000fe400078e00ff */
[----:B------:R-:W-:Y:S01]  /*06b0*/  IMAD R5, R2, UR4, R5 ;  /* 0x0000000402057c24 */ /* 0x000fe2000f8e0205 */
[----:B0-----:R-:W-:-:S04]  /*06c0*/  LEA R14, P0, R4, UR10, 0x2 ;  /* 0x0000000a040e7c11 */ /* 0x001fc8000f8010ff */
[-C--:B------:R-:W-:Y:S02]  /*06d0*/  IADD3 R16, P1, PT, R14, R7.reuse, RZ ;  /* 0x000000070e107210 */ /* 0x080fe40007f3e0ff */
[----:B------:R-:W-:Y:S02]  /*06e0*/  LEA.HI.X R15, R4, UR11, R5, 0x2, P0 ;  /* 0x0000000b040f7c11 */ /* 0x000fe400080f1405 */
[----:B------:R-:W-:-:S03]  /*06f0*/  IADD3 R18, P0, PT, R16, R7, RZ ;  /* 0x0000000710127210 */ /* 0x000fc60007f1e0ff */
[----:B------:R-:W-:Y:S01]  /*0700*/  IMAD.X R17, R15, 0x1, R9, P1 ;  /* 0x000000010f117824 */ /* 0x000fe200008e0609 */
[----:B------:R-:W2:Y:S01]  /*0710*/  LDG.E R14, desc[UR8][R14.64] ;  /* 0x000000080e0e7981 */ /* 0x000ea2000c1e1900 */
[----:B------:R-:W-:-:S03]  /*0720*/  IADD3 R20, P1, PT, R18, R7, RZ ;  /* 0x0000000712147210 */ /* 0x000fc60007f3e0ff */
[----:B------:R-:W-:Y:S02]  /*0730*/  IADD3.X R19, PT, PT, R17, R9, RZ, P0, !PT ;  /* 0x0000000911137210 */ /* 0x000fe400007fe4ff */
[----:B------:R-:W3:Y:S01]  /*0740*/  LDG.E R17, desc[UR8][R16.64] ;  /* 0x0000000810117981 */ /* 0x000ee2000c1e1900 */
[-C--:B------:R-:W-:Y:S02]  /*0750*/  IADD3 R10, P0, PT, R20, R7.reuse, RZ ;  /* 0x00000007140a7210 */ /* 0x080fe40007f1e0ff */
[--C-:B------:R-:W-:Y:S02]  /*0760*/  IMAD.X R21, R19, 0x1, R9.reuse, P1 ;  /* 0x0000000113157824 */ /* 0x100fe400008e0609 */
[----:B------:R-:W4:Y:S01]  /*0770*/  LDG.E R19, desc[UR8][R18.64] ;  /* 0x0000000812137981 */ /* 0x000f22000c1e1900 */
[-C--:B------:R-:W-:Y:S01]  /*0780*/  IADD3 R4, P1, PT, R10, R7.reuse, RZ ;  /* 0x000000070a047210 */ /* 0x080fe20007f3e0ff */
[----:B------:R-:W-:Y:S02]  /*0790*/  IMAD.X R11, R21, 0x1, R9, P0 ;  /* 0x00000001150b7824 */ /* 0x000fe400000e0609 */
[----:B------:R-:W5:Y:S01]  /*07a0*/  LDG.E R21, desc[UR8][R20.64] ;  /* 0x0000000814157981 */ /* 0x000f62000c1e1900 */
[----:B------:R-:W-:-:S02]  /*07b0*/  IADD3 R6, P0, PT, R4, R7, RZ ;  /* 0x0000000704067210 */ /* 0x000fc40007f1e0ff */
[----:B------:R-:W-:Y:S02]  /*07c0*/  IADD3.X R5, PT, PT, R11, R9, RZ, P1, !PT ;  /* 0x000000090b057210 */ /* 0x000fe40000ffe4ff */
[----:B------:R-:W5:Y:S01]  /*07d0*/  LDG.E R11, desc[UR8][R10.64] ;  /* 0x000000080a0b7981 */ /* 0x000f62000c1e1900 */
[----:B------:R-:W-:Y:S02]  /*07e0*/  IADD3 R8, P1, PT, R6, R7, RZ ;  /* 0x0000000706087210 */ /* 0x000fe40007f3e0ff */
[--C-:B------:R-:W-:Y:S01]  /*07f0*/  IMAD.X R7, R5, 0x1, R9.reuse, P0 ;  /* 0x0000000105077824 */ /* 0x100fe200000e0609 */
[----:B------:R-:W5:Y:S03]  /*0800*/  LDG.E R4, desc[UR8][R4.64] ;  /* 0x0000000804047981 */ /* 0x000f66000c1e1900 */
[----:B------:R-:W-:Y:S01]  /*0810*/  IMAD.X R9, R7, 0x1, R9, P1 ;  /* 0x0000000107097824 */ /* 0x000fe200008e0609 */
[----:B------:R-:W5:Y:S04]  /*0820*/  LDG.E R6, desc[UR8][R6.64] ;  /* 0x0000000806067981 */ /* 0x000f68000c1e1900 */
[----:B------:R-:W5:Y:S01]  /*0830*/  LDG.E R8, desc[UR8][R8.64] ;  /* 0x0000000808087981 */ /* 0x000f62000c1e1900 */
[----:B------:R-:W-:Y:S01]  /*0840*/  UIADD3 UR4, UPT, UPT, UR4, 0x8, URZ ;  /* 0x0000000804047890 */ /* 0x000fe2000fffe0ff */
[----:B--2---:R-:W-:-:S04]  /*0850*/  FADD R14, R23, R14 ;  /* 0x0000000e170e7221 */ /* 0x004fc80000000000 */
[----:B---3--:R-:W-:-:S04]  /*0860*/  FADD R14, R14, R17 ;  /* 0x000000110e0e7221 */ /* 0x008fc80000000000 */
[----:B----4-:R-:W-:-:S04]  /*0870*/  FADD R14, R14, R19 ;  /* 0x000000130e0e7221 */ /* 0x010fc80000000000 */
[----:B-----5:R-:W-:-:S04]  /*0880*/  FADD R14, R14, R21 ;  /* 0x000000150e0e7221 */ /* 0x020fc80000000000 */
[----:B------:R-:W-:-:S04]  /*0890*/  FADD R11, R14, R11 ;  /* 0x0000000b0e0b7221 */ /* 0x000fc80000000000 */
[----:B------:R-:W-:-:S04]  /*08a0*/  FADD R11, R11, R4 ;  /* 0x000000040b0b7221 */ /* 0x000fc80000000000 */
[----:B------:R-:W-:-:S04]  /*08b0*/  FADD R11, R11, R6 ;  /* 0x000000060b0b7221 */ /* 0x000fc80000000000 */
[----:B------:R-:W-:-:S07]  /*08c0*/  FADD R23, R11, R8 ;  /* 0x000000080b177221 */ /* 0x000fce0000000000 */
.L_x_5:
[----:B------:R-:W-:Y:S05]  /*08d0*/  BRA.U !UP1, `(.L_x_2) ;  /* 0x0000000109c07547 */ /* 0x000fea000b800000 */
[----:B------:R-:W-:Y:S02]  /*08e0*/  UISETP.GE.U32.AND UP0, UPT, UR6, 0x4, UPT ;  /* 0x000000040600788c */ /* 0x000fe4000bf06070 */
[----:B------:R-:W-:-:S04]  /*08f0*/  ULOP3.LUT UR5, UR7, 0x3, URZ, 0xc0, !UPT ;  /* 0x0000000307057892 */ /* 0x000fc8000f8ec0ff */
[----:B------:R-:W-:-:S03]  /*0900*/  UISETP.NE.AND UP1, UPT, UR5, URZ, UPT ;  /* 0x000000ff0500728c */ /* 0x000fc6000bf25270 */
[----:B------:R-:W-:Y:S08]  /*0910*/  BRA.U !UP0, `(.L_x_6) ;  /* 0x0000000108607547 */ /* 0x000ff0000b800000 */
[----:B------:R-:W0:Y:S01]  /*0920*/  LDCU.64 UR10, c[0x0][0x390] ;  /* 0x00007200ff0a77ac */ /* 0x000e220008000a00 */
[----:B------:R-:W-:Y:S01]  /*0930*/  MOV R4, R12 ;  /* 0x0000000c00047202 */ /* 0x000fe20000000f00 */
[----:B------:R-:W-:Y:S01]  /*0940*/  IMAD.MOV.U32 R5, RZ, RZ, R13 ;  /* 0x000000ffff057224 */ /* 0x000fe200078e000d */
[C---:B------:R-:W-:Y:S01]  /*0950*/  SHF.L.U64.HI R11, R3.reuse, 0x2, R2 ;  /* 0x00000002030b7819 */ /* 0x040fe20000010202 */
[C---:B------:R-:W-:Y:S02]  /*0960*/  IMAD.SHL.U32 R15, R3.reuse, 0x4, RZ ;  /* 0x00000004030f7824 */ /* 0x040fe400078e00ff */
[----:B------:R-:W-:-:S04]  /*0970*/  IMAD.WIDE.U32 R4, R3, UR4, R4 ;  /* 0x0000000403047c25 */ /* 0x000fc8000f8e0004 */
[----:B------:R-:W-:Y:S01]  /*0980*/  IMAD R5, R2, UR4, R5 ;  /* 0x0000000402057c24 */ /* 0x000fe2000f8e0205 */
[----:B0-----:R-:W-:-:S04]  /*0990*/  LEA R6, P0, R4, UR10, 0x2 ;  /* 0x0000000a04067c11 */ /* 0x001fc8000f8010ff */
[-C--:B------:R-:W-:Y:S02]  /*09a0*/  IADD3 R8, P1, PT, R6, R15.reuse, RZ ;  /* 0x0000000f06087210 */ /* 0x080fe40007f3e0ff */
[----:B------:R-:W-:Y:S02]  /*09b0*/  LEA.HI.X R7, R4, UR11, R5, 0x2, P0 ;  /* 0x0000000b04077c11 */ /* 0x000fe400080f1405 */
[----:B------:R-:W-:Y:S02]  /*09c0*/  IADD3 R4, P0, PT, R8, R15, RZ ;  /* 0x0000000f08047210 */ /* 0x000fe40007f1e0ff */
[----:B------:R-:W-:Y:S01]  /*09d0*/  IADD3.X R9, PT, PT, R7, R11, RZ, P1, !PT ;  /* 0x0000000b07097210 */ /* 0x000fe20000ffe4ff */
[----:B------:R-:W2:Y:S01]  /*09e0*/  LDG.E R6, desc[UR8][R6.64] ;  /* 0x0000000806067981 */ /* 0x000ea2000c1e1900 */
[----:B------:R-:W-:-:S03]  /*09f0*/  IADD3 R10, P1, PT, R4, R15, RZ ;  /* 0x0000000f040a7210 */ /* 0x000fc60007f3e0ff */
[--C-:B------:R-:W-:Y:S01]  /*0a00*/  IMAD.X R5, R9, 0x1, R11.reuse, P0 ;  /* 0x0000000109057824 */ /* 0x100fe200000e060b */
[----:B------:R-:W3:Y:S03]  /*0a10*/  LDG.E R8, desc[UR8][R8.64] ;  /* 0x0000000808087981 */ /* 0x000ee6000c1e1900 */
[----:B------:R-:W-:Y:S01]  /*0a20*/  IMAD.X R11, R5, 0x1, R11, P1 ;  /* 0x00000001050b7824 */ /* 0x000fe200008e060b */
[----:B------:R-:W4:Y:S04]  /*0a30*/  LDG.E R4, desc[UR8][R4.64] ;  /* 0x0000000804047981 */ /* 0x000f28000c1e1900 */
[----:B------:R-:W5:Y:S01]  /*0a40*/  LDG.E R10, desc[UR8][R10.64] ;  /* 0x000000080a0a7981 */ /* 0x000f62000c1e1900 */
[----:B------:R-:W-:Y:S01]  /*0a50*/  UIADD3 UR4, UPT, UPT, UR4, 0x4, URZ ;  /* 0x0000000404047890 */ /* 0x000fe2000fffe0ff */
[----:B--2---:R-:W-:-:S04]  /*0a60*/  FADD R23, R23, R6 ;  /* 0x0000000617177221 */ /* 0x004fc80000000000 */
[----:B---3--:R-:W-:-:S04]  /*0a70*/  FADD R23, R23, R8 ;  /* 0x0000000817177221 */ /* 0x008fc80000000000 */
[----:B----4-:R-:W-:-:S04]  /*0a80*/  FADD R23, R23, R4 ;  /* 0x0000000417177221 */ /* 0x010fc80000000000 */
[----:B-----5:R-:W-:-:S07]  /*0a90*/  FADD R23, R23, R10 ;  /* 0x0000000a17177221 */ /* 0x020fce0000000000 */
.L_x_6:
[----:B------:R-:W-:Y:S05]  /*0aa0*/  BRA.U !UP1, `(.L_x_2) ;  /* 0x00000001094c7547 */ /* 0x000fea000b800000 */
[----:B------:R-:W0:Y:S01]  /*0ab0*/  LDCU.64 UR10, c[0x0][0x390] ;  /* 0x00007200ff0a77ac */ /* 0x000e220008000a00 */
[----:B------:R-:W-:Y:S01]  /*0ac0*/  MOV R4, R12 ;  /* 0x0000000c00047202 */ /* 0x000fe20000000f00 */
[----:B------:R-:W-:Y:S02]  /*0ad0*/  IMAD.MOV.U32 R5, RZ, RZ, R13 ;  /* 0x000000ffff057224 */ /* 0x000fe400078e000d */
[----:B------:R-:W-:Y:S01]  /*0ae0*/  IMAD R7, R2, UR4, RZ ;  /* 0x0000000402077c24 */ /* 0x000fe2000f8e02ff */
[C---:B------:R-:W-:Y:S01]  /*0af0*/  SHF.L.U64.HI R2, R3.reuse, 0x2, R2 ;  /* 0x0000000203027819 */ /* 0x040fe20000010202 */
[----:B------:R-:W-:Y:S01]  /*0b00*/  IMAD.WIDE.U32 R4, R3, UR4, R4 ;  /* 0x0000000403047c25 */ /* 0x000fe2000f8e0004 */
[----:B------:R-:W-:-:S03]  /*0b10*/  UIADD3 UR5, UPT, UPT, -UR5, URZ, URZ ;  /* 0x000000ff05057290 */ /* 0x000fc6000fffe1ff */
[----:B------:R-:W-:Y:S01]  /*0b20*/  IMAD.IADD R7, R5, 0x1, R7 ;  /* 0x0000000105077824 */ /* 0x000fe200078e0207 */
[----:B0-----:R-:W-:-:S04]  /*0b30*/  LEA R6, P0, R4, UR10, 0x2 ;  /* 0x0000000a04067c11 */ /* 0x001fc8000f8010ff */
[----:B------:R-:W-:-:S09]  /*0b40*/  LEA.HI.X R7, R4, UR11, R7, 0x2, P0 ;  /* 0x0000000b04077c11 */ /* 0x000fd200080f1407 */
.L_x_7:
[----:B------:R-:W-:Y:S01]  /*0b50*/  MOV R4, R6 ;  /* 0x0000000600047202 */ /* 0x000fe20000000f00 */
[----:B------:R-:W-:-:S05]  /*0b60*/  IMAD.MOV.U32 R5, RZ, RZ, R7 ;  /* 0x000000ffff057224 */ /* 0x000fca00078e0007 */
[----:B------:R-:W2:Y:S01]  /*0b70*/  LDG.E R0, desc[UR8][R4.64] ;  /* 0x0000000804007981 */ /* 0x000ea2000c1e1900 */
[----:B------:R-:W-:Y:S01]  /*0b80*/  UIADD3 UR5, UPT, UPT, UR5, 0x1, URZ ;  /* 0x0000000105057890 */ /* 0x000fe2000fffe0ff */
[----:B------:R-:W-:-:S03]  /*0b90*/  LEA R6, P0, R3, R6, 0x2 ;  /* 0x0000000603067211 */ /* 0x000fc600078010ff */
[----:B------:R-:W-:Y:S02]  /*0ba0*/  UISETP.NE.AND UP0, UPT, UR5, URZ, UPT ;  /* 0x000000ff0500728c */ /* 0x000fe4000bf05270 */
[----:B------:R-:W-:Y:S02]  /*0bb0*/  IMAD.X R7, R7, 0x1, R2, P0 ;  /* 0x0000000107077824 */ /* 0x000fe400000e0602 */
[----:B--2---:R-:W-:-:S05]  /*0bc0*/  FADD R23, R0, R23 ;  /* 0x0000001700177221 */ /* 0x004fca0000000000 */
[----:B------:R-:W-:Y:S05]  /*0bd0*/  BRA.U UP0, `(.L_x_7) ;  /* 0xfffffffd00dc7547 */ /* 0x000fea000b83ffff */
.L_x_2:
[----:B------:R-:W-:Y:S01]  /*0be0*/  I2FP.F32.S32 R3, UR7 ;  /* 0x0000000700037c45 */ /* 0x000fe20008201400 */
[----:B------:R-:W-:Y:S03]  /*0bf0*/  BSSY.RECONVERGENT B1, `(.L_x_8) ;  /* 0x000000c000017945 */ /* 0x000fe60003800200 */
[----:B------:R-:W0:Y:S08]  /*0c00*/  MUFU.RCP R0, R3 ;  /* 0x0000000300007308 */ /* 0x000e300000001000 */
[----:B------:R-:W1:Y:S01]  /*0c10*/  FCHK P0, R23, R3 ;  /* 0x0000000317007302 */ /* 0x000e620000000000 */
[----:B0-----:R-:W-:-:S04]  /*0c20*/  FFMA R5, -R3, R0, 1 ;  /* 0x3f80000003057423 */ /* 0x001fc80000000100 */
[----:B------:R-:W-:-:S04]  /*0c30*/  FFMA R0, R0, R5, R0 ;  /* 0x0000000500007223 */ /* 0x000fc80000000000 */
[----:B------:R-:W-:-:S04]  /*0c40*/  FFMA R2, R0, R23, RZ ;  /* 0x0000001700027223 */ /* 0x000fc800000000ff */
[----:B------:R-:W-:-:S04]  /*0c50*/  FFMA R5, -R3, R2, R23 ;  /* 0x0000000203057223 */ /* 0x000fc80000000117 */
[----:B------:R-:W-:Y:S01]  /*0c60*/  FFMA R0, R0, R5, R2 ;  /* 0x0000000500007223 */ /* 0x000fe20000000002 */
[----:B-1----:R-:W-:Y:S06]  /*0c70*/  @!P0 BRA `(.L_x_9) ;  /* 0x00000000000c8947 */ /* 0x002fec0003800000 */
[----:B------:R-:W-:Y:S02]  /*0c80*/  MOV R16, R23 ;  /* 0x0000001700107202 */ /* 0x000fe40000000f00 */
[----:B------:R-:W-:-:S07]  /*0c90*/  MOV R2, 0xcb0 ;  /* 0x00000cb000027802 */ /* 0x000fce0000000f00 */
[----:B------:R-:W-:Y:S05]  /*0ca0*/  CALL.REL.NOINC `($__internal_0_$__cuda_sm3x_div_rn_noftz_f32_slowpath) ;  /* 0x0000000c005c7944 */ /* 0x000fea0003c00000 */
.L_x_9:
[----:B------:R-:W-:Y:S05]  /*0cb0*/  BSYNC.RECONVERGENT B1 ;  /* 0x0000000000017941 */ /* 0x000fea0003800200 */
.L_x_8:
[----:B------:R-:W0:Y:S01]  /*0cc0*/  LDC.64 R4, c[0x0][0x380] ;  /* 0x0000e000ff047b82 */ /* 0x000e220000000a00 */
[----:B------:R-:W1:Y:S01]  /*0cd0*/  LDCU.64 UR4, c[0x0][0x3a0] ;  /* 0x00007400ff0477ac */ /* 0x000e620008000a00 */
[----:B0-----:R-:W-:-:S05]  /*0ce0*/  IMAD.WIDE R4, R12, 0x8, R4 ;  /* 0x000000080c047825 */ /* 0x001fca00078e0204 */
[----:B------:R-:W1:Y:S01]  /*0cf0*/  LDG.E.64 R6, desc[UR8][R4.64] ;  /* 0x0000000804067981 */ /* 0x000e62000c1e1b00 */
[----:B------:R-:W1:Y:S02]  /*0d00*/  F2F.F64.F32 R2, R0 ;  /* 0x0000000000027310 */ /* 0x000e640000201800 */
[----:B-1----:R-:W-:-:S07]  /*0d10*/  DFMA R2, -R2, UR4, R6 ;  /* 0x0000000402027c2b */ /* 0x002fce0008000106 */
[----:B------:R0:W-:Y:S04]  /*0d20*/  STG.E.64 desc[UR8][R4.64], R2 ;  /* 0x0000000204007986 */ /* 0x0001e8000c101b08 */
.L_x_1:
[----:B------:R-:W-:Y:S05]  /*0d30*/  BSYNC.RECONVERGENT B0 ;  /* 0x0000000000007941 */ /* 0x000fea0003800200 */
.L_x_0:
[----:B------:R-:W1:Y:S02]  /*0d40*/  LDC R0, c[0x0][0x3ac] ;  /* 0x0000eb00ff007b82 */ /* 0x000e640000000800 */
[----:B-1----:R-:W-:-:S13]  /*0d50*/  ISETP.GE.AND P0, PT, R12, R0, PT ;  /* 0x000000000c00720c */ /* 0x002fda0003f06270 */
[----:B------:R-:W-:Y:S05]  /*0d60*/  @P0 EXIT ;  /* 0x000000000000094d */ /* 0x000fea0003800000 */
[----:B------:R-:W1:Y:S01]  /*0d70*/  LDCU UR10, c[0x0][0x3b0] ;  /* 0x00007600ff0a77ac */ /* 0x000e620008000800 */
[----:B------:R-:W-:Y:S01]  /*0d80*/  IMAD.MOV.U32 R16, RZ, RZ, RZ ;  /* 0x000000ffff107224 */ /* 0x000fe200078e00ff */
[----:B-1----:R-:W-:-:S09]  /*0d90*/  UISETP.GE.AND UP0, UPT, UR10, 0x1, UPT ;  /* 0x000000010a00788c */ /* 0x002fd2000bf06270 */
[----:B------:R-:W-:Y:S05]  /*0da0*/  BRA.U !UP0, `(.L_x_10) ;  /* 0x0000000908c47547 */ /* 0x000fea000b800000 */
[----:B------:R-:W-:Y:S01]  /*0db0*/  UISETP.GE.U32.AND UP1, UPT, UR10, 0x10, UPT ;  /* 0x000000100a00788c */ /* 0x000fe2000bf26070 */
[----:B0-----:R-:W-:Y:S01]  /*0dc0*/  SHF.R.S32.HI R3, RZ, 0x1f, R0 ;  /* 0x0000001fff037819 */ /* 0x001fe20000011400 */
[----:B------:R-:W-:Y:S01]  /*0dd0*/  ULOP3.LUT UR11, UR10, 0xf, URZ, 0xc0, !UPT ;  /* 0x0000000f0a0b7892 */ /* 0x000fe2000f8ec0ff */
[----:B------:R-:W-:Y:S01]  /*0de0*/  SHF.R.S32.HI R15, RZ, 0x1f, R12 ;  /* 0x0000001fff0f7819 */ /* 0x000fe2000001140c */
[----:B------:R-:W-:Y:S01]  /*0df0*/  IMAD.MOV.U32 R16, RZ, RZ, RZ ;  /* 0x000000ffff107224 */ /* 0x000fe200078e00ff */
[----:B------:R-:W-:Y:S01]  /*0e00*/  UMOV UR4, URZ ;  /* 0x000000ff00047c82 */ /* 0x000fe20008000000 */
[----:B------:R-:W-:-:S03]  /*0e10*/  UISETP.NE.AND UP0, UPT, UR11, URZ, UPT ;  /* 0x000000ff0b00728c */ /* 0x000fc6000bf05270 */
[----:B------:R-:W-:Y:S08]  /*0e20*/  BRA.U !UP1, `(.L_x_11) ;  /* 0x0000000509307547 */ /* 0x000ff0000b800000 */
[----:B------:R-:W0:Y:S01]  /*0e30*/  LDCU.64 UR6, c[0x0][0x398] ;  /* 0x00007300ff0677ac */ /* 0x000e220008000a00 */
[C-C-:B------:R-:W-:Y:S01]  /*0e40*/  SHF.L.U64.HI R4, R0.reuse, 0x6, R3.reuse ;  /* 0x0000000600047819 */ /* 0x140fe20000010203 */
[----:B------:R-:W-:Y:S01]  /*0e50*/  IMAD.MOV.U32 R16, RZ, RZ, RZ ;  /* 0x000000ffff107224 */ /* 0x000fe200078e00ff */
[C---:B------:R-:W-:Y:S01]  /*0e60*/  SHF.L.U64.HI R5, R0.reuse, 0x2, R3 ;  /* 0x0000000200057819 */ /* 0x040fe20000010203 */
[----:B------:R-:W-:Y:S01]  /*0e70*/  ULOP3.LUT UR4, UR10, 0x7ffffff0, URZ, 0xc0, !UPT ;  /* 0x7ffffff00a047892 */ /* 0x000fe2000f8ec0ff */
[----:B------:R-:W-:-:S03]  /*0e80*/  SHF.L.U32 R2, R0, 0x2, RZ ;  /* 0x0000000200027819 */ /* 0x000fc600000006ff */
[----:B------:R-:W-:Y:S01]  /*0e90*/  UIADD3 UR5, UPT, UPT, -UR4, URZ, URZ ;  /* 0x000000ff04057290 */ /* 0x000fe2000fffe1ff */
[----:B0-----:R-:W-:-:S04]  /*0ea0*/  LEA R6, P0, R12, UR6, 0x2 ;  /* 0x000000060c067c11 */ /* 0x001fc8000f8010ff */
[----:B------:R-:W-:-:S09]  /*0eb0*/  LEA.HI.X R7, R12, UR7, R15, 0x2, P0 ;  /* 0x000000070c077c11 */ /* 0x000fd200080f140f */
.L_x_12:
[----:B------:R-:W-:Y:S01]  /*0ec0*/  IADD3 R18, P0, PT, R6, R2, RZ ;  /* 0x0000000206127210 */ /* 0x000fe20007f1e0ff */
[----:B------:R-:W2:Y:S04]  /*0ed0*/  LDG.E R17, desc[UR8][R6.64] ;  /* 0x0000000806117981 */ /* 0x000ea8000c1e1900 */
[----:B------:R-:W-:-:S05]  /*0ee0*/  IMAD.X R19, R7, 0x1, R5, P0 ;  /* 0x0000000107137824 */ /* 0x000fca00000e0605 */
[----:B------:R0:W3:Y:S01]  /*0ef0*/  LDG.E R20, desc[UR8][R18.64] ;  /* 0x0000000812147981 */ /* 0x0000e2000c1e1900 */
[----:B------:R-:W-:-:S04]  /*0f00*/  IADD3 R8, P0, PT, R18, R2, RZ ;  /* 0x0000000212087210 */ /* 0x000fc80007f1e0ff */
[----:B------:R-:W-:Y:S02]  /*0f10*/  IADD3.X R9, PT, PT, R19, R5, RZ, P0, !PT ;  /* 0x0000000513097210 */ /* 0x000fe400007fe4ff */
[----:B------:R-:W-:-:S03]  /*0f20*/  IADD3 R24, P0, PT, R8, R2, RZ ;  /* 0x0000000208187210 */ /* 0x000fc60007f1e0ff */
[----:B------:R-:W4:Y:S02]  /*0f30*/  LDG.E R8, desc[UR8][R8.64] ;  /* 0x0000000808087981 */ /* 0x000f24000c1e1900 */
[----:B------:R-:W-:Y:S01]  /*0f40*/  IMAD.X R25, R9, 0x1, R5, P0 ;  /* 0x0000000109197824 */ /* 0x000fe200000e0605 */
[----:B------:R-:W-:-:S05]  /*0f50*/  IADD3 R10, P0, PT, R24, R2, RZ ;  /* 0x00000002180a7210 */ /* 0x000fca0007f1e0ff */
[----:B------:R-:W-:Y:S01]  /*0f60*/  IMAD.X R11, R25, 0x1, R5, P0 ;  /* 0x00000001190b7824 */ /* 0x000fe200000e0605 */
[-C--:B------:R-:W-:Y:S01]  /*0f70*/  IADD3 R26, P0, PT, R10, R2.reuse, RZ ;  /* 0x000000020a1a7210 */ /* 0x080fe20007f1e0ff */
[----:B------:R1:W5:Y:S03]  /*0f80*/  LDG.E R9, desc[UR8][R24.64] ;  /* 0x0000000818097981 */ /* 0x000366000c1e1900 */
[----:B------:R-:W-:Y:S01]  /*0f90*/  IADD3.X R27, PT, PT, R11, R5, RZ, P0, !PT ;  /* 0x000000050b1b7210 */ /* 0x000fe200007fe4ff */
[----:B------:R-:W5:Y:S01]  /*0fa0*/  LDG.E R10, desc[UR8][R10.64] ;  /* 0x000000080a0a7981 */ /* 0x000f62000c1e1900 */
[----:B------:R-:W-:-:S05]  /*0fb0*/  IADD3 R22, P0, PT, R26, R2, RZ ;  /* 0x000000021a167210 */ /* 0x000fca0007f1e0ff */
[--C-:B------:R-:W-:Y:S01]  /*0fc0*/  IMAD.X R23, R27, 0x1, R5.reuse, P0 ;  /* 0x000000011b177824 */ /* 0x100fe200000e0605 */
[-C--:B0-----:R-:W-:Y:S01]  /*0fd0*/  IADD3 R18, P0, PT, R22, R2.reuse, RZ ;  /* 0x0000000216127210 */ /* 0x081fe20007f1e0ff */
[----:B------:R0:W5:Y:S04]  /*0fe0*/  LDG.E R11, desc[UR8][R26.64] ;  /* 0x000000081a0b7981 */ /* 0x000168000c1e1900 */
[----:B------:R-:W-:Y:S01]  /*0ff0*/  IMAD.X R19, R23, 0x1, R5, P0 ;  /* 0x0000000117137824 */ /* 0x000fe200000e0605 */
[----:B-1----:R-:W-:Y:S01]  /*1000*/  IADD3 R24, P0, PT, R18, R2, RZ ;  /* 0x0000000212187210 */ /* 0x002fe20007f1e0ff */
[----:B------:R-:W5:Y:S03]  /*1010*/  LDG.E R22, desc[UR8][R22.64] ;  /* 0x0000000816167981 */ /* 0x000f66000c1e1900 */
[----:B------:R-:W-:-:S02]  /*1020*/  IADD3.X R25, PT, PT, R19, R5, RZ, P0, !PT ;  /* 0x0000000513197210 */ /* 0x000fc400007fe4ff */
[----:B------:R-:W-:-:S03]  /*1030*/  IADD3 R28, P0, PT, R24, R2, RZ ;  /* 0x00000002181c7210 */ /* 0x000fc60007f1e0ff */
[----:B------:R-:W5:Y:S02]  /*1040*/  LDG.E R24, desc[UR8][R24.64] ;  /* 0x0000000818187981 */ /* 0x000f64000c1e1900 */
[--C-:B------:R-:W-:Y:S01]  /*1050*/  IMAD.X R29, R25, 0x1, R5.reuse, P0 ;  /* 0x00000001191d7824 */ /* 0x100fe200000e0605 */
[-C--:B0-----:R-:W-:Y:S01]  /*1060*/  IADD3 R26, P0, PT, R28, R2.reuse, RZ ;  /* 0x000000021c1a7210 */ /* 0x081fe20007f1e0ff */
[----:B------:R0:W5:Y:S04]  /*1070*/  LDG.E R23, desc[UR8][R18.64] ;  /* 0x0000000812177981 */ /* 0x000168000c1e1900 */
[----:B------:R-:W-:Y:S01]  /*1080*/  IMAD.X R27, R29, 0x1, R5, P0 ;  /* 0x000000011d1b7824 */ /* 0x000fe200000e0605 */
[----:B------:R1:W5:Y:S01]  /*1090*/  LDG.E R25, desc[UR8][R28.64] ;  /* 0x000000081c197981 */ /* 0x000362000c1e1900 */
[----:B0-----:R-:W-:-:S03]  /*10a0*/  IADD3 R18, P0, PT, R26, R2, RZ ;  /* 0x000000021a127210 */ /* 0x001fc60007f1e0ff */
[----:B------:R-:W5:Y:S01]  /*10b0*/  LDG.E R26, desc[UR8][R26.64] ;  /* 0x000000081a1a7981 */ /* 0x000f62000c1e1900 */
[----:B------:R-:W-:Y:S02]  /*10c0*/  IADD3.X R19, PT, PT, R27, R5, RZ, P0, !PT ;  /* 0x000000051b137210 */ /* 0x000fe400007fe4ff */
[----:B-1----:R-:W-:-:S05]  /*10d0*/  IADD3 R28, P0, PT, R18, R2, RZ ;  /* 0x00000002121c7210 */ /* 0x002fca0007f1e0ff */
[--C-:B------:R-:W-:Y:S01]  /*10e0*/  IMAD.X R29, R19, 0x1, R5.reuse, P0 ;  /* 0x00000001131d7824 */ /* 0x100fe200000e0605 */
[----:B------:R0:W5:Y:S02]  /*10f0*/  LDG.E R27, desc[UR8][R18.64] ;  /* 0x00000008121b7981 */ /* 0x000164000c1e1900 */
[-C--:B0-----:R-:W-:Y:S02]  /*1100*/  IADD3 R18, P0, PT, R28, R2.reuse, RZ ;  /* 0x000000021c127210 */ /* 0x081fe40007f1e0ff */
[----:B------:R3:W5:Y:S03]  /*1110*/  LDG.E R28, desc[UR8][R28.64] ;  /* 0x000000081c1c7981 */ /* 0x000766000c1e1900 */
[----:B------:R-:W-:Y:S02]  /*1120*/  IMAD.X R19, R29, 0x1, R5, P0 ;  /* 0x000000011d137824 */ /* 0x000fe400000e0605 */
[----:B--2---:R-:W-:Y:S01]  /*1130*/  FADD R21, R17, R16 ;  /* 0x0000001011157221 */ /* 0x004fe20000000000 */
[----:B------:R-:W-:-:S02]  /*1140*/  IADD3 R16, P0, PT, R18, R2, RZ ;  /* 0x0000000212107210 */ /* 0x000fc40007f1e0ff */
[----:B------:R-:W2:Y:S02]  /*1150*/  LDG.E R18, desc[UR8][R18.64] ;  /* 0x0000000812127981 */ /* 0x000ea4000c1e1900 */
[----:B------:R-:W-:Y:S01]  /*1160*/  IADD3.X R17, PT, PT, R19, R5, RZ, P0, !PT ;  /* 0x0000000513117210 */ /* 0x000fe200007fe4ff */
[----:B---3--:R-:W-:Y:S01]  /*1170*/  FADD R29, R21, R20 ;  /* 0x00000014151d7221 */ /* 0x008fe20000000000 */
[----:B------:R-:W-:-:S03]  /*1180*/  IADD3 R20, P0, PT, R16, R2, RZ ;  /* 0x0000000210147210 */ /* 0x000fc60007f1e0ff */
[----:B------:R-:W3:Y:S02]  /*1190*/  LDG.E R16, desc[UR8][R16.64] ;  /* 0x0000000810107981 */ /* 0x000ee4000c1e1900 */
[----:B------:R-:W-:-:S05]  /*11a0*/  IMAD.X R21, R17, 0x1, R5, P0 ;  /* 0x0000000111157824 */ /* 0x000fca00000e0605 */
        /* <DEDUP_REMOVED lines=10> */
[----:B------:R-:W-:-:S04]  /*1250*/  UIADD3 UR5, UPT, UPT, UR5, 0x10, URZ ;  /* 0x0000001005057890 */ /* 0x000fc8000fffe0ff */
[----:B------:R-:W-:Y:S01]  /*1260*/  UISETP.NE.AND UP1, UPT, UR5, URZ, UPT ;  /* 0x000000ff0500728c */ /* 0x000fe2000bf25270 */
[----:B------:R-:W-:Y:S01]  /*1270*/  FADD R27, R26, R27 ;  /* 0x0000001b1a1b7221 */ /* 0x000fe20000000000 */
[----:B------:R-:W-:-:S03]  /*1280*/  LEA R6, P0, R0, R6, 0x6 ;  /* 0x0000000600067211 */ /* 0x000fc600078030ff */
[----:B------:R-:W-:Y:S02]  /*1290*/  FADD R27, R27, R28 ;  /* 0x0000001c1b1b7221 */ /* 0x000fe40000000000 */
[----:B------:R-:W-:Y:S02]  /*12a0*/  IMAD.X R7, R7, 0x1, R4, P0 ;  /* 0x0000000107077824 */ /* 0x000fe400000e0604 */
[----:B--2---:R-:W-:-:S04]  /*12b0*/  FADD R27, R27, R18 ;  /* 0x000000121b1b7221 */ /* 0x004fc80000000000 */
[----:B---3--:R-:W-:-:S04]  /*12c0*/  FADD R27, R27, R16 ;  /* 0x000000101b1b7221 */ /* 0x008fc80000000000 */
[----:B------:R-:W-:Y:S01]  /*12d0*/  FADD R16, R27, R20 ;  /* 0x000000141b107221 */ /* 0x000fe20000000000 */
[----:B------:R-:W-:Y:S06]  /*12e0*/  BRA.U UP1, `(.L_x_12) ;  /* 0xfffffff901f47547 */ /* 0x000fec000b83ffff */
.L_x_11:
[----:B------:R-:W-:Y:S05]  /*12f0*/  BRA.U !UP0, `(.L_x_10) ;  /* 0x0000000508707547 */ /* 0x000fea000b800000 */
[----:B------:R-:W-:Y:S02]  /*1300*/  UISETP.GE.U32.AND UP0, UPT, UR11, 0x8, UPT ;  /* 0x000000080b00788c */ /* 0x000fe4000bf06070 */
[----:B------:R-:W-:-:S04]  /*1310*/  ULOP3.LUT UR6, UR10, 0x7, URZ, 0xc0, !UPT ;  /* 0x000000070a067892 */ /* 0x000fc8000f8ec0ff */
[----:B------:R-:W-:-:S03]  /*1320*/  UISETP.NE.AND UP1, UPT, UR6, URZ, UPT ;  /* 0x000000ff0600728c */ /* 0x000fc6000bf25270 */
[----:B------:R-:W-:Y:S08]  /*1330*/  BRA.U !UP0, `(.L_x_13) ;  /* 0x00000001089c7547 */ /* 0x000ff0000b800000 */
[----:B------:R-:W0:Y:S01]  /*1340*/  LDCU.64 UR12, c[0x0][0x398] ;  /* 0x00007300ff0c77ac */ /* 0x000e220008000a00 */
[----:B------:R-:W-:Y:S01]  /*1350*/  MOV R14, R12 ;  /* 0x0000000c000e7202 */ /* 0x000fe20000000f00 */
[C---:B------:R-:W-:Y:S01]  /*1360*/  IMAD.SHL.U32 R17, R0.reuse, 0x4, RZ ;  /* 0x0000000400117824 */ /* 0x040fe200078e00ff */
[----:B------:R-:W-:-:S03]  /*1370*/  SHF.L.U64.HI R9, R0, 0x2, R3 ;  /* 0x0000000200097819 */ /* 0x000fc60000010203 */
[----:B------:R-:W-:-:S04]  /*1380*/  IMAD.WIDE.U32 R4, R0, UR4, R14 ;  /* 0x0000000400047c25 */ /* 0x000fc8000f8e000e */
[----:B------:R-:W-:Y:S01]  /*1390*/  IMAD R5, R3, UR4, R5 ;  /* 0x0000000403057c24 */ /* 0x000fe2000f8e0205 */
[----:B0-----:R-:W-:-:S04]  /*13a0*/  LEA R20, P0, R4, UR12, 0x2 ;  /* 0x0000000c04147c11 */ /* 0x001fc8000f8010ff */
[-C--:B------:R-:W-:Y:S02]  /*13b0*/  IADD3 R22, P1, PT, R20, R17.reuse, RZ ;  /* 0x0000001114167210 */ /* 0x080fe40007f3e0ff */
[----:B------:R-:W-:Y:S02]  /*13c0*/  LEA.HI.X R21, R4, UR13, R5, 0x2, P0 ;  /* 0x0000000d04157c11 */ /* 0x000fe400080f1405 */
[----:B------:R-:W-:-:S03]  /*13d0*/  IADD3 R24, P0, PT, R22, R17, RZ ;  /* 0x0000001116187210 */ /* 0x000fc60007f1e0ff */
[----:B------:R-:W-:Y:S01]  /*13e0*/  IMAD.X R23, R21, 0x1, R9, P1 ;  /* 0x0000000115177824 */ /* 0x000fe200008e0609 */
[----:B------:R-:W-:Y:S01]  /*13f0*/  IADD3 R6, P1, PT, R24, R17, RZ ;  /* 0x0000001118067210 */ /* 0x000fe20007f3e0ff */
[----:B------:R-:W2:Y:S03]  /*1400*/  LDG.E R21, desc[UR8][R20.64] ;  /* 0x0000000814157981 */ /* 0x000ea6000c1e1900 */
[----:B------:R-:W-:Y:S01]  /*1410*/  IADD3.X R25, PT, PT, R23, R9, RZ, P0, !PT ;  /* 0x0000000917197210 */ /* 0x000fe200007fe4ff */
[----:B------:R-:W3:Y:S01]  /*1420*/  LDG.E R2, desc[UR8][R22.64] ;  /* 0x0000000816027981 */ /* 0x000ee2000c1e1900 */
[----:B------:R-:W-:-:S03]  /*1430*/  IADD3 R4, P0, PT, R6, R17, RZ ;  /* 0x0000001106047210 */ /* 0x000fc60007f1e0ff */
[--C-:B------:R-:W-:Y:S01]  /*1440*/  IMAD.X R7, R25, 0x1, R9.reuse, P1 ;  /* 0x0000000119077824 */ /* 0x100fe200008e0609 */
[-C--:B------:R-:W-:Y:S01]  /*1450*/  IADD3 R10, P1, PT, R4, R17.reuse, RZ ;  /* 0x00000011040a7210 */ /* 0x080fe20007f3e0ff */
[----:B------:R-:W4:Y:S02]  /*1460*/  LDG.E R25, desc[UR8][R24.64] ;  /* 0x0000000818197981 */ /* 0x000f24000c1e1900 */
[----:B------:R-:W-:Y:S01]  /*1470*/  IMAD.X R5, R7, 0x1, R9, P0 ;  /* 0x0000000107057824 */ /* 0x000fe200000e0609 */
[----:B------:R-:W-:Y:S01]  /*1480*/  IADD3 R18, P0, PT, R10, R17, RZ ;  /* 0x000000110a127210 */ /* 0x000fe20007f1e0ff */
[----:B------:R-:W5:Y:S03]  /*1490*/  LDG.E R7, desc[UR8][R6.64] ;  /* 0x0000000806077981 */ /* 0x000f66000c1e1900 */
[----:B------:R-:W-:Y:S02]  /*14a0*/  IADD3.X R11, PT, PT, R5, R9, RZ, P1, !PT ;  /* 0x00000009050b7210 */ /* 0x000fe40000ffe4ff */
[----:B------:R-:W5:Y:S01]  /*14b0*/  LDG.E R5, desc[UR8][R4.64] ;  /* 0x0000000804057981 */ /* 0x000f62000c1e1900 */
[----:B------:R-:W-:-:S02]  /*14c0*/  IADD3 R8, P1, PT, R18, R17, RZ ;  /* 0x0000001112087210 */ /* 0x000fc40007f3e0ff */
[--C-:B------:R-:W-:Y:S02]  /*14d0*/  IMAD.X R19, R11, 0x1, R9.reuse, P0 ;  /* 0x000000010b137824 */ /* 0x100fe400000e0609 */
[----:B------:R-:W5:Y:S02]  /*14e0*/  LDG.E R11, desc[UR8][R10.64] ;  /* 0x000000080a0b7981 */ /* 0x000f64000c1e1900 */
[----:B------:R-:W-:Y:S02]  /*14f0*/  IMAD.X R9, R19, 0x1, R9, P1 ;  /* 0x0000000113097824 */ /* 0x000fe400008e0609 */
        /* <DEDUP_REMOVED lines=11> */
.L_x_13:
        /* <DEDUP_REMOVED lines=16> */
[----:B------:R-:W-:Y:S02]  /*16b0*/  IADD3.X R9, PT, PT, R7, R11, RZ, P1, !PT ;  /* 0x0000000b07097210 */ /* 0x000fe40000ffe4ff */
[----:B------:R-:W2:Y:S01]  /*16c0*/  LDG.E R7, desc[UR8][R6.64] ;  /* 0x0000000806077981 */ /* 0x000ea2000c1e1900 */
[----:B------:R-:W-:Y:S02]  /*16d0*/  IADD3 R10, P1, PT, R4, R17, RZ ;  /* 0x00000011040a7210 */ /* 0x000fe40007f3e0ff */
[----:B------:R-:W-:-:S02]  /*16e0*/  IMAD.X R5, R9, 0x1, R11, P0 ;  /* 0x0000000109057824 */ /* 0x000fc400000e060b */
[----:B------:R-:W3:Y:S02]  /*16f0*/  LDG.E R9, desc[UR8][R8.64] ;  /* 0x0000000808097981 */ /* 0x000ee4000c1e1900 */
[----:B------:R-:W-:Y:S02]  /*1700*/  IMAD.X R11, R5, 0x1, R11, P1 ;  /* 0x00000001050b7824 */ /* 0x000fe400008e060b */
[----:B------:R-:W4:Y:S04]  /*1710*/  LDG.E R5, desc[UR8][R4.64] ;  /* 0x0000000804057981 */ /* 0x000f28000c1e1900 */
[----:B------:R-:W5:Y:S01]  /*1720*/  LDG.E R11, desc[UR8][R10.64] ;  /* 0x000000080a0b7981 */ /* 0x000f62000c1e1900 */
[----:B------:R-:W-:Y:S01]  /*1730*/  UIADD3 UR4, UPT, UPT, UR4, 0x4, URZ ;  /* 0x0000000404047890 */ /* 0x000fe2000fffe0ff */
[----:B--2---:R-:W-:-:S04]  /*1740*/  FADD R16, R16, R7 ;  /* 0x0000000710107221 */ /* 0x004fc80000000000 */
[----:B---3--:R-:W-:-:S04]  /*1750*/  FADD R16, R16, R9 ;  /* 0x0000000910107221 */ /* 0x008fc80000000000 */
[----:B----4-:R-:W-:-:S04]  /*1760*/  FADD R16, R16, R5 ;  /* 0x0000000510107221 */ /* 0x010fc80000000000 */
[----:B-----5:R-:W-:-:S07]  /*1770*/  FADD R16, R16, R11 ;  /* 0x0000000b10107221 */ /* 0x020fce0000000000 */
.L_x_14:
[----:B------:R-:W-:Y:S05]  /*1780*/  BRA.U !UP1, `(.L_x_10) ;  /* 0x00000001094c7547 */ /* 0x000fea000b800000 */
[----:B------:R-:W0:Y:S01]  /*1790*/  LDCU.64 UR6, c[0x0][0x398] ;  /* 0x00007300ff0677ac */ /* 0x000e220008000a00 */
[----:B------:R-:W-:Y:S01]  /*17a0*/  MOV R4, R12 ;  /* 0x0000000c00047202 */ /* 0x000fe20000000f00 */
[----:B------:R-:W-:Y:S02]  /*17b0*/  IMAD.MOV.U32 R5, RZ, RZ, R15 ;  /* 0x000000ffff057224 */ /* 0x000fe400078e000f */
[----:B------:R-:W-:Y:S02]  /*17c0*/  IMAD R9, R3, UR4, RZ ;  /* 0x0000000403097c24 */ /* 0x000fe4000f8e02ff */
[----:B------:R-:W-:Y:S01]  /*17d0*/  IMAD.WIDE.U32 R4, R0, UR4, R4 ;  /* 0x0000000400047c25 */ /* 0x000fe2000f8e0004 */
[----:B------:R-:W-:-:S03]  /*17e0*/  UIADD3 UR4, UPT, UPT, -UR5, URZ, URZ ;  /* 0x000000ff05047290 */ /* 0x000fc6000fffe1ff */
[----:B------:R-:W-:Y:S01]  /*17f0*/  IMAD.IADD R5, R5, 0x1, R9 ;  /* 0x0000000105057824 */ /* 0x000fe200078e0209 */
[----:B------:R-:W-:Y:S02]  /*1800*/  SHF.L.U64.HI R9, R0, 0x2, R3 ;  /* 0x0000000200097819 */ /* 0x000fe40000010203 */
[----:B0-----:R-:W-:-:S04]  /*1810*/  LEA R7, P0, R4, UR6, 0x2 ;  /* 0x0000000604077c11 */ /* 0x001fc8000f8010ff */
[----:B------:R-:W-:-:S09]  /*1820*/  LEA.HI.X R4, R4, UR7, R5, 0x2, P0 ;  /* 0x0000000704047c11 */ /* 0x000fd200080f1405 */
.L_x_15:
[----:B------:R-:W-:Y:S01]  /*1830*/  IMAD.MOV.U32 R3, RZ, RZ, R4 ;  /* 0x000000ffff037224 */ /* 0x000fe200078e0004 */
[----:B------:R-:W-:-:S05]  /*1840*/  MOV R2, R7 ;  /* 0x0000000700027202 */ /* 0x000fca0000000f00 */
[----:B------:R-:W2:Y:S01]  /*1850*/  LDG.E R3, desc[UR8][R2.64] ;  /* 0x0000000802037981 */ /* 0x000ea2000c1e1900 */
[----:B------:R-:W-:Y:S01]  /*1860*/  UIADD3 UR4, UPT, UPT, UR4, 0x1, URZ ;  /* 0x0000000104047890 */ /* 0x000fe2000fffe0ff */
[----:B------:R-:W-:-:S03]  /*1870*/  LEA R7, P0, R0, R7, 0x2 ;  /* 0x0000000700077211 */ /* 0x000fc600078010ff */
[----:B------:R-:W-:Y:S02]  /*1880*/  UISETP.NE.AND UP0, UPT, UR4, URZ, UPT ;  /* 0x000000ff0400728c */ /* 0x000fe4000bf05270 */
[----:B------:R-:W-:Y:S02]  /*1890*/  IMAD.X R4, R4, 0x1, R9, P0 ;  /* 0x0000000104047824 */ /* 0x000fe400000e0609 */
[----:B--2---:R-:W-:-:S05]  /*18a0*/  FADD R16, R3, R16 ;  /* 0x0000001003107221 */ /* 0x004fca0000000000 */
[----:B------:R-:W-:Y:S05]  /*18b0*/  BRA.U UP0, `(.L_x_15) ;  /* 0xfffffffd00dc7547 */ /* 0x000fea000b83ffff */
.L_x_10:
        /* <DEDUP_REMOVED lines=13> */
.L_x_17:
[----:B------:R-:W-:Y:S05]  /*1990*/  BSYNC.RECONVERGENT B0 ;  /* 0x0000000000007941 */ /* 0x000fea0003800200 */
.L_x_16:
[----:B------:R-:W0:Y:S01]  /*19a0*/  LDC.64 R2, c[0x0][0x388] ;  /* 0x0000e200ff027b82 */ /* 0x000e220000000a00 */
[----:B------:R-:W1:Y:S01]  /*19b0*/  LDCU.64 UR4, c[0x0][0x3a0] ;  /* 0x00007400ff0477ac */ /* 0x000e620008000a00 */
[----:B0-----:R-:W-:-:S05]  /*19c0*/  IMAD.WIDE R12, R12, 0x8, R2 ;  /* 0x000000080c0c7825 */ /* 0x001fca00078e0202 */
[----:B------:R-:W1:Y:S01]  /*19d0*/  LDG.E.64 R4, desc[UR8][R12.64] ;  /* 0x000000080c047981 */ /* 0x000e62000c1e1b00 */
[----:B------:R-:W1:Y:S02]  /*19e0*/  F2F.F64.F32 R2, R0 ;  /* 0x0000000000027310 */ /* 0x000e640000201800 */
[----:B-1----:R-:W-:-:S07]  /*19f0*/  DFMA R2, -R2, UR4, R4 ;  /* 0x0000000402027c2b */ /* 0x002fce0008000104 */
[----:B------:R-:W-:Y:S01]  /*1a00*/  STG.E.64 desc[UR8][R12.64], R2 ;  /* 0x000000020c007986 */ /* 0x000fe2000c101b08 */
[----:B------:R-:W-:Y:S05]  /*1a10*/  EXIT ;  /* 0x000000000000794d */ /* 0x000fea0003800000 */
        .weak           $__internal_0_$__cuda_sm3x_div_rn_noftz_f32_slowpath
        .type           $__internal_0_$__cuda_sm3x_div_rn_noftz_f32_slowpath,@function
        .size           $__internal_0_$__cuda_sm3x_div_rn_noftz_f32_slowpath,(.L_x_83 - $__internal_0_$__cuda_sm3x_div_rn_noftz_f32_slowpath)
$__internal_0_$__cuda_sm3x_div_rn_noftz_f32_slowpath:
[----:B------:R-:W-:Y:S01]  /*1a20*/  SHF.R.U32.HI R4, RZ, 0x17, R3 ;  /* 0x00000017ff047819 */ /* 0x000fe20000011603 */
[----:B------:R-:W-:Y:S01]  /*1a30*/  BSSY.RECONVERGENT B2, `(.L_x_18) ;  /* 0x0000062000027945 */ /* 0x000fe20003800200 */
[----:B------:R-:W-:Y:S02]  /*1a40*/  SHF.R.U32.HI R0, RZ, 0x17, R16 ;  /* 0x00000017ff007819 */ /* 0x000fe40000011610 */
[----:B------:R-:W-:Y:S02]  /*1a50*/  LOP3.LUT R10, R4, 0xff, RZ, 0xc0, !PT ;  /* 0x000000ff040a7812 */ /* 0x000fe400078ec0ff */
[----:B------:R-:W-:-:S03]  /*1a60*/  LOP3.LUT R8, R0, 0xff, RZ, 0xc0, !PT ;  /* 0x000000ff00087812 */ /* 0x000fc600078ec0ff */
[----:B------:R-:W-:Y:S02]  /*1a70*/  VIADD R5, R10, 0xffffffff ;  /* 0xffffffff0a057836 */ /* 0x000fe40000000000 */
[----:B------:R-:W-:-:S03]  /*1a80*/  VIADD R0, R8, 0xffffffff ;  /* 0xffffffff08007836 */ /* 0x000fc60000000000 */
[----:B------:R-:W-:-:S04]  /*1a90*/  ISETP.GT.U32.AND P0, PT, R5, 0xfd, PT ;  /* 0x000000fd0500780c */ /* 0x000fc80003f04070 */
[----:B------:R-:W-:-:S13]  /*1aa0*/  ISETP.GT.U32.OR P0, PT, R0, 0xfd, P0 ;  /* 0x000000fd0000780c */ /* 0x000fda0000704470 */
[----:B------:R-:W-:Y:S01]  /*1ab0*/  @!P0 MOV R4, RZ ;  /* 0x000000ff00048202 */ /* 0x000fe20000000f00 */
[----:B------:R-:W-:Y:S06]  /*1ac0*/  @!P0 BRA `(.L_x_19) ;  /* 0x00000000005c8947 */ /* 0x000fec0003800000 */
[----:B------:R-:W-:Y:S02]  /*1ad0*/  FSETP.GTU.FTZ.AND P0, PT, |R16|, +INF , PT ;  /* 0x7f8000001000780b */ /* 0x000fe40003f1c200 */
[----:B------:R-:W-:-:S04]  /*1ae0*/  FSETP.GTU.FTZ.AND P1, PT, |R3|, +INF , PT ;  /* 0x7f8000000300780b */ /* 0x000fc80003f3c200 */
[----:B------:R-:W-:-:S13]  /*1af0*/  PLOP3.LUT P0, PT, P0, P1, PT, 0xf8, 0x8f ;  /* 0x00000000008f781c */ /* 0x000fda0000703f70 */
[----:B------:R-:W-:Y:S05]  /*1b00*/  @P0 BRA `(.L_x_20) ;  /* 0x00000004004c0947 */ /* 0x000fea0003800000 */
[----:B------:R-:W-:-:S13]  /*1b10*/  LOP3.LUT P0, RZ, R3, 0x7fffffff, R16, 0xc8, !PT ;  /* 0x7fffffff03ff7812 */ /* 0x000fda000780c810 */
[----:B------:R-:W-:Y:S05]  /*1b20*/  @!P0 BRA `(.L_x_21) ;  /* 0x00000004003c8947 */ /* 0x000fea0003800000 */
[C---:B------:R-:W-:Y:S02]  /*1b30*/  FSETP.NEU.FTZ.AND P2, PT, |R16|.reuse, +INF , PT ;  /* 0x7f8000001000780b */ /* 0x040fe40003f5d200 */
[----:B------:R-:W-:Y:S02]  /*1b40*/  FSETP.NEU.FTZ.AND P1, PT, |R3|, +INF , PT ;  /* 0x7f8000000300780b */ /* 0x000fe40003f3d200 */
[----:B------:R-:W-:-:S11]  /*1b50*/  FSETP.NEU.FTZ.AND P0, PT, |R16|, +INF , PT ;  /* 0x7f8000001000780b */ /* 0x000fd60003f1d200 */
[----:B------:R-:W-:Y:S05]  /*1b60*/  @!P1 BRA !P2, `(.L_x_21) ;  /* 0x00000004002c9947 */ /* 0x000fea0005000000 */
[----:B------:R-:W-:-:S04]  /*1b70*/  LOP3.LUT P2, RZ, R16, 0x7fffffff, RZ, 0xc0, !PT ;  /* 0x7fffffff10ff7812 */ /* 0x000fc8000784c0ff */
[----:B------:R-:W-:-:S13]  /*1b80*/  PLOP3.LUT P1, PT, P1, P2, PT, 0x2f, 0xf2 ;  /* 0x0000000000f2781c */ /* 0x000fda0000f24577 */
[----:B------:R-:W-:Y:S05]  /*1b90*/  @P1 BRA `(.L_x_22) ;  /* 0x0000000400181947 */ /* 0x000fea0003800000 */
[----:B------:R-:W-:-:S04]  /*1ba0*/  LOP3.LUT P1, RZ, R3, 0x7fffffff, RZ, 0xc0, !PT ;  /* 0x7fffffff03ff7812 */ /* 0x000fc8000782c0ff */
[----:B------:R-:W-:-:S13]  /*1bb0*/  PLOP3.LUT P0, PT, P0, P1, PT, 0x2f, 0xf2 ;  /* 0x0000000000f2781c */ /* 0x000fda0000702577 */
[----:B------:R-:W-:Y:S05]  /*1bc0*/  @P0 BRA `(.L_x_23) ;  /* 0x0000000400000947 */ /* 0x000fea0003800000 */
[----:B------:R-:W-:Y:S02]  /*1bd0*/  ISETP.GE.AND P0, PT, R0, RZ, PT ;  /* 0x000000ff0000720c */ /* 0x000fe40003f06270 */
[----:B------:R-:W-:-:S11]  /*1be0*/  ISETP.GE.AND P1, PT, R5, RZ, PT ;  /* 0x000000ff0500720c */ /* 0x000fd60003f26270 */
[----:B------:R-:W-:Y:S02]  /*1bf0*/  @P0 IMAD.MOV.U32 R4, RZ, RZ, RZ ;  /* 0x000000ffff040224 */ /* 0x000fe400078e00ff */
[----:B------:R-:W-:Y:S01]  /*1c00*/  @!P0 FFMA R16, R16, 1.84467440737095516160e+19, RZ ;  /* 0x5f80000010108823 */ /* 0x000fe200000000ff */
[----:B------:R-:W-:Y:S02]  /*1c10*/  @!P0 IMAD.MOV.U32 R4, RZ, RZ, -0x40 ;  /* 0xffffffc0ff048424 */ /* 0x000fe400078e00ff */
[----:B------:R-:W-:-:S03]  /*1c20*/  @!P1 FFMA R3, R3, 1.84467440737095516160e+19, RZ ;  /* 0x5f80000003039823 */ /* 0x000fc600000000ff */
[----:B------:R-:W-:-:S07]  /*1c30*/  @!P1 IADD3 R4, PT, PT, R4, 0x40, RZ ;  /* 0x0000004004049810 */ /* 0x000fce0007ffe0ff */
.L_x_19:
[----:B------:R-:W-:Y:S01]  /*1c40*/  LEA R0, R10, 0xc0800000, 0x17 ;  /* 0xc08000000a007811 */ /* 0x000fe200078eb8ff */
[----:B------:R-:W-:Y:S04]  /*1c50*/  BSSY.RECONVERGENT B3, `(.L_x_24) ;  /* 0x0000036000037945 */ /* 0x000fe80003800200 */
[----:B------:R-:W-:Y:S02]  /*1c60*/  IMAD.IADD R5, R3, 0x1, -R0 ;  /* 0x0000000103057824 */ /* 0x000fe400078e0a00 */
[----:B------:R-:W-:Y:S02]  /*1c70*/  VIADD R3, R8, 0xffffff81 ;  /* 0xffffff8108037836 */ /* 0x000fe40000000000 */
[----:B------:R0:W1:Y:S01]  /*1c80*/  MUFU.RCP R6, R5 ;  /* 0x0000000500067308 */ /* 0x0000620000001000 */
[----:B------:R-:W-:Y:S01]  /*1c90*/  FADD.FTZ R7, -R5, -RZ ;  /* 0x800000ff05077221 */ /* 0x000fe20000010100 */
[C---:B------:R-:W-:Y:S01]  /*1ca0*/  IMAD R0, R3.reuse, -0x800000, R16 ;  /* 0xff80000003007824 */ /* 0x040fe200078e0210 */
[----:B0-----:R-:W-:-:S04]  /*1cb0*/  IADD3 R5, PT, PT, R3, 0x7f, -R10 ;  /* 0x0000007f03057810 */ /* 0x001fc80007ffe80a */
[----:B------:R-:W-:Y:S01]  /*1cc0*/  IADD3 R5, PT, PT, R5, R4, RZ ;  /* 0x0000000405057210 */ /* 0x000fe20007ffe0ff */
[----:B-1----:R-:W-:-:S04]  /*1cd0*/  FFMA R9, R6, R7, 1 ;  /* 0x3f80000006097423 */ /* 0x002fc80000000007 */
[----:B------:R-:W-:-:S04]  /*1ce0*/  FFMA R11, R6, R9, R6 ;  /* 0x00000009060b7223 */ /* 0x000fc80000000006 */
[----:B------:R-:W-:-:S04]  /*1cf0*/  FFMA R6, R0, R11, RZ ;  /* 0x0000000b00067223 */ /* 0x000fc800000000ff */
[----:B------:R-:W-:-:S04]  /*1d00*/  FFMA R9, R7, R6, R0 ;  /* 0x0000000607097223 */ /* 0x000fc80000000000 */
[----:B------:R-:W-:-:S04]  /*1d10*/  FFMA R6, R11, R9, R6 ;  /* 0x000000090b067223 */ /* 0x000fc80000000006 */
[----:B------:R-:W-:-:S04]  /*1d20*/  FFMA R7, R7, R6, R0 ;  /* 0x0000000607077223 */ /* 0x000fc80000000000 */
[----:B------:R-:W-:-:S05]  /*1d30*/  FFMA R0, R11, R7, R6 ;  /* 0x000000070b007223 */ /* 0x000fca0000000006 */
[----:B------:R-:W-:-:S04]  /*1d40*/  SHF.R.U32.HI R3, RZ, 0x17, R0 ;  /* 0x00000017ff037819 */ /* 0x000fc80000011600 */
[----:B------:R-:W-:-:S05]  /*1d50*/  LOP3.LUT R3, R3, 0xff, RZ, 0xc0, !PT ;  /* 0x000000ff03037812 */ /* 0x000fca00078ec0ff */
[----:B------:R-:W-:-:S04]  /*1d60*/  IMAD.IADD R8, R3, 0x1, R5 ;  /* 0x0000000103087824 */ /* 0x000fc800078e0205 */
[----:B------:R-:W-:-:S05]  /*1d70*/  VIADD R3, R8, 0xffffffff ;  /* 0xffffffff08037836 */ /* 0x000fca0000000000 */
[----:B------:R-:W-:-:S13]  /*1d80*/  ISETP.GE.U32.AND P0, PT, R3, 0xfe, PT ;  /* 0x000000fe0300780c */ /* 0x000fda0003f06070 */
[----:B------:R-:W-:Y:S05]  /*1d90*/  @!P0 BRA `(.L_x_25) ;  /* 0x0000000000808947 */ /* 0x000fea0003800000 */
[----:B------:R-:W-:-:S13]  /*1da0*/  ISETP.GT.AND P0, PT, R8, 0xfe, PT ;  /* 0x000000fe0800780c */ /* 0x000fda0003f04270 */
[----:B------:R-:W-:Y:S05]  /*1db0*/  @P0 BRA `(.L_x_26) ;  /* 0x00000000006c0947 */ /* 0x000fea0003800000 */
[----:B------:R-:W-:-:S13]  /*1dc0*/  ISETP.GE.AND P0, PT, R8, 0x1, PT ;  /* 0x000000010800780c */ /* 0x000fda0003f06270 */
[----:B------:R-:W-:Y:S05]  /*1dd0*/  @P0 BRA `(.L_x_27) ;  /* 0x0000000000740947 */ /* 0x000fea0003800000 */
[----:B------:R-:W-:Y:S02]  /*1de0*/  ISETP.GE.AND P0, PT, R8, -0x18, PT ;  /* 0xffffffe80800780c */ /* 0x000fe40003f06270 */
[----:B------:R-:W-:-:S11]  /*1df0*/  LOP3.LUT R0, R0, 0x80000000, RZ, 0xc0, !PT ;  /* 0x8000000000007812 */ /* 0x000fd600078ec0ff */
[----:B------:R-:W-:Y:S05]  /*1e00*/  @!P0 BRA `(.L_x_27) ;  /* 0x0000000000688947 */ /* 0x000fea0003800000 */
[CCC-:B------:R-:W-:Y:S01]  /*1e10*/  FFMA.RZ R3, R11.reuse, R7.reuse, R6.reuse ;  /* 0x000000070b037223 */ /* 0x1c0fe2000000c006 */
[-CC-:B------:R-:W-:Y:S01]  /*1e20*/  FFMA.RM R4, R11, R7.reuse, R6.reuse ;  /* 0x000000070b047223 */ /* 0x180fe20000004006 */
[C---:B------:R-:W-:Y:S02]  /*1e30*/  ISETP.NE.AND P2, PT, R8.reuse, RZ, PT ;  /* 0x000000ff0800720c */ /* 0x040fe40003f45270 */
[C---:B------:R-:W-:Y:S02]  /*1e40*/  ISETP.NE.AND P1, PT, R8.reuse, RZ, PT ;  /* 0x000000ff0800720c */ /* 0x040fe40003f25270 */
[----:B------:R-:W-:Y:S01]  /*1e50*/  LOP3.LUT R5, R3, 0x7fffff, RZ, 0xc0, !PT ;  /* 0x007fffff03057812 */ /* 0x000fe200078ec0ff */
[----:B------:R-:W-:Y:S01]  /*1e60*/  FFMA.RP R3, R11, R7, R6 ;  /* 0x000000070b037223 */ /* 0x000fe20000008006 */
[----:B------:R-:W-:Y:S01]  /*1e70*/  IADD3 R6, PT, PT, R8, 0x20, RZ ;  /* 0x0000002008067810 */ /* 0x000fe20007ffe0ff */
[----:B------:R-:W-:Y:S01]  /*1e80*/  IMAD.MOV R7, RZ, RZ, -R8 ;  /* 0x000000ffff077224 */ /* 0x000fe200078e0a08 */
[----:B------:R-:W-:-:S02]  /*1e90*/  LOP3.LUT R5, R5, 0x800000, RZ, 0xfc, !PT ;  /* 0x0080000005057812 */ /* 0x000fc400078efcff */
[----:B------:R-:W-:Y:S02]  /*1ea0*/  FSETP.NEU.FTZ.AND P0, PT, R3, R4, PT ;  /* 0x000000040300720b */ /* 0x000fe40003f1d000 */
[----:B------:R-:W-:Y:S02]  /*1eb0*/  SHF.L.U32 R6, R5, R6, RZ ;  /* 0x0000000605067219 */ /* 0x000fe400000006ff */
[----:B------:R-:W-:Y:S02]  /*1ec0*/  SEL R4, R7, RZ, P2 ;  /* 0x000000ff07047207 */ /* 0x000fe40001000000 */
[----:B------:R-:W-:Y:S02]  /*1ed0*/  ISETP.NE.AND P1, PT, R6, RZ, P1 ;  /* 0x000000ff0600720c */ /* 0x000fe40000f25270 */
[----:B------:R-:W-:Y:S02]  /*1ee0*/  SHF.R.U32.HI R4, RZ, R4, R5 ;  /* 0x00000004ff047219 */ /* 0x000fe40000011605 */
[----:B------:R-:W-:-:S02]  /*1ef0*/  PLOP3.LUT P0, PT, P0, P1, PT, 0xf8, 0x8f ;  /* 0x00000000008f781c */ /* 0x000fc40000703f70 */
[----:B------:R-:W-:Y:S02]  /*1f00*/  SHF.R.U32.HI R6, RZ, 0x1, R4 ;  /* 0x00000001ff067819 */ /* 0x000fe40000011604 */
[----:B------:R-:W-:-:S04]  /*1f10*/  SEL R3, RZ, 0x1, !P0 ;  /* 0x00000001ff037807 */ /* 0x000fc80004000000 */
[----:B------:R-:W-:-:S04]  /*1f20*/  LOP3.LUT R3, R3, 0x1, R6, 0xf8, !PT ;  /* 0x0000000103037812 */ /* 0x000fc800078ef806 */
[----:B------:R-:W-:-:S05]  /*1f30*/  LOP3.LUT R3, R3, R4, RZ, 0xc0, !PT ;  /* 0x0000000403037212 */ /* 0x000fca00078ec0ff */
[----:B------:R-:W-:-:S05]  /*1f40*/  IMAD.IADD R3, R6, 0x1, R3 ;  /* 0x0000000106037824 */ /* 0x000fca00078e0203 */
[----:B------:R-:W-:Y:S01]  /*1f50*/  LOP3.LUT R0, R3, R0, RZ, 0xfc, !PT ;  /* 0x0000000003007212 */ /* 0x000fe200078efcff */
[----:B------:R-:W-:Y:S06]  /*1f60*/  BRA `(.L_x_27) ;  /* 0x0000000000107947 */ /* 0x000fec0003800000 */
.L_x_26:
[----:B------:R-:W-:-:S04]  /*1f70*/  LOP3.LUT R0, R0, 0x80000000, RZ, 0xc0, !PT ;  /* 0x8000000000007812 */ /* 0x000fc800078ec0ff */
[----:B------:R-:W-:Y:S01]  /*1f80*/  LOP3.LUT R0, R0, 0x7f800000, RZ, 0xfc, !PT ;  /* 0x7f80000000007812 */ /* 0x000fe200078efcff */
[----:B------:R-:W-:Y:S06]  /*1f90*/  BRA `(.L_x_27) ;  /* 0x0000000000047947 */ /* 0x000fec0003800000 */
.L_x_25:
[----:B------:R-:W-:-:S07]  /*1fa0*/  LEA R0, R5, R0, 0x17 ;  /* 0x0000000005007211 */ /* 0x000fce00078eb8ff */
.L_x_27:
[----:B------:R-:W-:Y:S05]  /*1fb0*/  BSYNC.RECONVERGENT B3 ;  /* 0x0000000000037941 */ /* 0x000fea0003800200 */
.L_x_24:
[----:B------:R-:W-:Y:S05]  /*1fc0*/  BRA `(.L_x_28) ;  /* 0x0000000000207947 */ /* 0x000fea0003800000 */
.L_x_23:
[----:B------:R-:W-:-:S04]  /*1fd0*/  LOP3.LUT R0, R3, 0x80000000, R16, 0x48, !PT ;  /* 0x8000000003007812 */ /* 0x000fc800078e4810 */
[----:B------:R-:W-:Y:S01]  /*1fe0*/  LOP3.LUT R0, R0, 0x7f800000, RZ, 0xfc, !PT ;  /* 0x7f80000000007812 */ /* 0x000fe200078efcff */
[----:B------:R-:W-:Y:S06]  /*1ff0*/  BRA `(.L_x_28) ;  /* 0x0000000000147947 */ /* 0x000fec0003800000 */
.L_x_22:
[----:B------:R-:W-:Y:S01]  /*2000*/  LOP3.LUT R0, R3, 0x80000000, R16, 0x48, !PT ;  /* 0x8000000003007812 */ /* 0x000fe200078e4810 */
[----:B------:R-:W-:Y:S06]  /*2010*/  BRA `(.L_x_28) ;  /* 0x00000000000c7947 */ /* 0x000fec0003800000 */
.L_x_21:
[----:B------:R-:W0:Y:S01]  /*2020*/  MUFU.RSQ R0, -QNAN ;  /* 0xffc0000000007908 */ /* 0x000e220000001400 */
[----:B------:R-:W-:Y:S05]  /*2030*/  BRA `(.L_x_28) ;  /* 0x0000000000047947 */ /* 0x000fea0003800000 */
.L_x_20:
[----:B------:R-:W-:-:S07]  /*2040*/  FADD.FTZ R0, R16, R3 ;  /* 0x0000000310007221 */ /* 0x000fce0000010000 */
.L_x_28:
[----:B------:R-:W-:Y:S05]  /*2050*/  BSYNC.RECONVERGENT B2 ;  /* 0x0000000000027941 */ /* 0x000fea0003800200 */
.L_x_18:
[----:B------:R-:W-:-:S04]  /*2060*/  IMAD.MOV.U32 R3, RZ, RZ, 0x0 ;  /* 0x00000000ff037424 */ /* 0x000fc800078e00ff */
[----:B0-----:R-:W-:Y:S05]  /*2070*/  RET.REL.NODEC R2 `(_Z23updateBiasesFloatKernelPdS_PKfS1_diii) ;  /* 0xffffffdc02e07950 */ /* 0x001fea0003c3ffff */
.L_x_29:
[----:B------:R-:W-:-:S00]  /*2080*/  BRA `(.L_x_29) ;  /* 0xfffffffc00fc7947 */ /* 0x000fc0000383ffff */
[----:B------:R-:W-:-:S00]  /*2090*/  NOP ;  /* 0x0000000000007918 */ /* 0x000fc00000000000 */
        /* <DEDUP_REMOVED lines=14> */
.L_x_83:


//--------------------- .text._Z26updateWeightsW1FloatKernelPdPKfPK6__halfdiii --------------------------
	.section	.text._Z26updateWeightsW1FloatKernelPdPKfPK6__halfdiii,"ax",@progbits
	.align	128
        .global         _Z26updateWeightsW1FloatKernelPdPKfPK6__halfdiii
        .type           _Z26updateWeightsW1FloatKernelPdPKfPK6__halfdiii,@function
        .size           _Z26updateWeightsW1FloatKernelPdPKfPK6__halfdiii,(.L_x_84 - _Z26updateWeightsW1FloatKernelPdPKfPK6__halfdiii)
        .other          _Z26updateWeightsW1FloatKernelPdPKfPK6__halfdiii,@"STO_CUDA_ENTRY STV_DEFAULT"
_Z26updateWeightsW1FloatKernelPdPKfPK6__halfdiii:
.text._Z26updateWeightsW1FloatKernelPdPKfPK6__halfdiii:
[----:B------:R-:W-:Y:S01]  /*0000*/  LDC R1, c[0x0][0x37c] ;  /* 0x0000df00ff017b82 */ /* 0x000fe20000000800 */
[----:B------:R-:W0:Y:S07]  /*0010*/  S2R R11, SR_TID.Y ;  /* 0x00000000000b7919 */ /* 0x000e2e0000002200 */
[----:B------:R-:W1:Y:S01]  /*0020*/  LDC R12, c[0x0][0x360] ;  /* 0x0000d800ff0c7b82 */ /* 0x000e620000000800 */
[----:B------:R-:W1:Y:S07]  /*0030*/  S2R R13, SR_TID.X ;  /* 0x00000000000d7919 */ /* 0x000e6e0000002100 */
[----:B------:R-:W0:Y:S08]  /*0040*/  S2UR UR5, SR_CTAID.Y ;  /* 0x00000000000579c3 */ /* 0x000e300000002600 */
[----:B------:R-:W0:Y:S08]  /*0050*/  LDC R10, c[0x0][0x364] ;  /* 0x0000d900ff0a7b82 */ /* 0x000e300000000800 */
[----:B------:R-:W1:Y:S08]  /*0060*/  S2UR UR4, SR_CTAID.X ;  /* 0x00000000000479c3 */ /* 0x000e700000002500 */
[----:B------:R-:W2:Y:S01]  /*0070*/  LDC.64 R8, c[0x0][0x3a0] ;  /* 0x0000e800ff087b82 */ /* 0x000ea20000000a00 */
[----:B0-----:R-:W-:-:S02]  /*0080*/  IMAD R10, R10, UR5, R11 ;  /* 0x000000050a0a7c24 */ /* 0x001fc4000f8e020b */
[----:B-1----:R-:W-:-:S03]  /*0090*/  IMAD R12, R12, UR4, R13 ;  /* 0x000000040c0c7c24 */ /* 0x002fc6000f8e020d */
[----:B--2---:R-:W-:-:S04]  /*00a0*/  ISETP.GE.AND P0, PT, R10, R8, PT ;  /* 0x000000080a00720c */ /* 0x004fc80003f06270 */
[----:B------:R-:W-:-:S13]  /*00b0*/  ISETP.GE.OR P0, PT, R12, R9, P0 ;  /* 0x000000090c00720c */ /* 0x000fda0000706670 */
[----:B------:R-:W-:Y:S05]  /*00c0*/  @P0 EXIT ;  /* 0x000000000000094d */ /* 0x000fea0003800000 */
[----:B------:R-:W0:Y:S01]  /*00d0*/  LDCU UR7, c[0x0][0x3a8] ;  /* 0x00007500ff0777ac */ /* 0x000e220008000800 */
[----:B------:R-:W-:Y:S01]  /*00e0*/  IMAD.MOV.U32 R5, RZ, RZ, RZ ;  /* 0x000000ffff057224 */ /* 0x000fe200078e00ff */
[----:B------:R-:W1:Y:S01]  /*00f0*/  LDCU.64 UR8, c[0x0][0x358] ;  /* 0x00006b00ff0877ac */ /* 0x000e620008000a00 */
[----:B0-----:R-:W-:-:S09]  /*0100*/  UISETP.GE.AND UP0, UPT, UR7, 0x1, UPT ;  /* 0x000000010700788c */ /* 0x001fd2000bf06270 */
[----:B-1----:R-:W-:Y:S05]  /*0110*/  BRA.U !UP0, `(.L_x_30) ;  /* 0x0000000908887547 */ /* 0x002fea000b800000 */
        /* <DEDUP_REMOVED lines=8> */
[----:B------:R-:W0:Y:S01]  /*01a0*/  LDC.64 R14, c[0x0][0x390] ;  /* 0x0000e400ff0e7b82 */ /* 0x000e220000000a00 */
[----:B------:R-:W1:Y:S01]  /*01b0*/  LDCU.64 UR10, c[0x0][0x388] ;  /* 0x00007100ff0a77ac */ /* 0x000e620008000a00 */
[----:B------:R-:W-:Y:S01]  /*01c0*/  HFMA2 R5, -RZ, RZ, 0, 0 ;  /* 0x00000000ff057431 */ /* 0x000fe200000001ff */
[----:B------:R-:W-:-:S04]  /*01d0*/  ULOP3.LUT UR4, UR7, 0x7ffffff8, URZ, 0xc0, !UPT ;  /* 0x7ffffff807047892 */ /* 0x000fc8000f8ec0ff */
[----:B------:R-:W-:Y:S01]  /*01e0*/  UIADD3 UR6, UPT, UPT, -UR4, URZ, URZ ;  /* 0x000000ff04067290 */ /* 0x000fe2000fffe1ff */
[----:B-1----:R-:W-:-:S04]  /*01f0*/  LEA R2, P0, R12, UR10, 0x2 ;  /* 0x0000000a0c027c11 */ /* 0x002fc8000f8010ff */
[----:B------:R-:W-:Y:S01]  /*0200*/  LEA.HI.X R3, R12, UR11, R13, 0x2, P0 ;  /* 0x0000000b0c037c11 */ /* 0x000fe200080f140d */
[----:B0-----:R-:W-:-:S08]  /*0210*/  IMAD.WIDE.U32 R14, R10, 0x2, R14 ;  /* 0x000000020a0e7825 */ /* 0x001fd000078e000e */
.L_x_32:
[C---:B------:R-:W-:Y:S01]  /*0220*/  IMAD.SHL.U32 R25, R9.reuse, 0x4, RZ ;  /* 0x0000000409197824 */ /* 0x040fe200078e00ff */
[----:B------:R-:W2:Y:S01]  /*0230*/  LDG.E.U16 R16, desc[UR8][R14.64] ;  /* 0x000000080e107981 */ /* 0x000ea2000c1e1500 */
[----:B------:R-:W-:Y:S01]  /*0240*/  SHF.L.U64.HI R4, R9, 0x2, R0 ;  /* 0x0000000209047819 */ /* 0x000fe20000010200 */
[----:B------:R-:W-:Y:S02]  /*0250*/  IMAD.WIDE.U32 R22, R8, 0x2, R14 ;  /* 0x0000000208167825 */ /* 0x000fe400078e000e */
[----:B------:R-:W-:Y:S01]  /*0260*/  IADD3 R28, P0, PT, R2, R25, RZ ;  /* 0x00000019021c7210 */ /* 0x000fe20007f1e0ff */
[----:B------:R-:W3:Y:S01]  /*0270*/  LDG.E R27, desc[UR8][R2.64] ;  /* 0x00000008021b7981 */ /* 0x000ee2000c1e1900 */
[----:B------:R-:W-:-:S03]  /*0280*/  IMAD.WIDE.U32 R20, R8, 0x2, R22 ;  /* 0x0000000208147825 */ /* 0x000fc600078e0016 */
[----:B------:R2:W4:Y:S01]  /*0290*/  LDG.E.U16 R24, desc[UR8][R22.64] ;  /* 0x0000000816187981 */ /* 0x000522000c1e1500 */
[----:B------:R-:W-:Y:S01]  /*02a0*/  IMAD.X R29, R3, 0x1, R4, P0 ;  /* 0x00000001031d7824 */ /* 0x000fe200000e0604 */
[----:B------:R-:W-:Y:S02]  /*02b0*/  IADD3 R6, P0, PT, R28, R25, RZ ;  /* 0x000000191c067210 */ /* 0x000fe40007f1e0ff */
[----:B------:R-:W5:Y:S02]  /*02c0*/  LDG.E.U16 R18, desc[UR8][R20.64] ;  /* 0x0000000814127981 */ /* 0x000f64000c1e1500 */
[----:B------:R-:W-:Y:S02]  /*02d0*/  IADD3.X R7, PT, PT, R29, R4, RZ, P0, !PT ;  /* 0x000000041d077210 */ /* 0x000fe400007fe4ff */
[----:B------:R0:W5:Y:S04]  /*02e0*/  LDG.E R19, desc[UR8][R28.64] ;  /* 0x000000081c137981 */ /* 0x000168000c1e1900 */
[----:B------:R-:W5:Y:S01]  /*02f0*/  LDG.E R26, desc[UR8][R6.64] ;  /* 0x00000008061a7981 */ /* 0x000f62000c1e1900 */
[----:B--2---:R-:W-:-:S02]  /*0300*/  HADD2.F32 R22, -RZ, R16.H0_H0 ;  /* 0x20000010ff167230 */ /* 0x004fc40000004100 */
[----:B------:R-:W-:-:S04]  /*0310*/  IMAD.WIDE.U32 R16, R8, 0x2, R20 ;  /* 0x0000000208107825 */ /* 0x000fc800078e0014 */
[----:B---3--:R-:W-:Y:S01]  /*0320*/  FFMA R27, R22, R27, R5 ;  /* 0x0000001b161b7223 */ /* 0x008fe20000000005 */
[----:B------:R-:W-:Y:S01]  /*0330*/  IADD3 R22, P0, PT, R6, R25, RZ ;  /* 0x0000001906167210 */ /* 0x000fe20007f1e0ff */
[----:B------:R1:W2:Y:S01]  /*0340*/  LDG.E.U16 R5, desc[UR8][R16.64] ;  /* 0x0000000810057981 */ /* 0x0002a2000c1e1500 */
[----:B----4-:R-:W-:-:S03]  /*0350*/  HADD2.F32 R24, -RZ, R24.H0_H0 ;  /* 0x20000018ff187230 */ /* 0x010fc60000004100 */
[----:B------:R-:W-:Y:S01]  /*0360*/  IMAD.X R23, R7, 0x1, R4, P0 ;  /* 0x0000000107177824 */ /* 0x000fe200000e0604 */
[----:B0-----:R-:W-:-:S04]  /*0370*/  IADD3 R28, P0, PT, R22, R25, RZ ;  /* 0x00000019161c7210 */ /* 0x001fc80007f1e0ff */
[----:B------:R-:W3:Y:S01]  /*0380*/  LDG.E R7, desc[UR8][R22.64] ;  /* 0x0000000816077981 */ /* 0x000ee2000c1e1900 */
[----:B-1----:R-:W-:-:S04]  /*0390*/  IMAD.WIDE.U32 R16, R8, 0x2, R16 ;  /* 0x0000000208107825 */ /* 0x002fc800078e0010 */
[----:B-----5:R-:W-:Y:S01]  /*03a0*/  FFMA R19, R24, R19, R27 ;  /* 0x0000001318137223 */ /* 0x020fe2000000001b */
[----:B------:R-:W-:Y:S01]  /*03b0*/  HADD2.F32 R24, -RZ, R18.H0_H0 ;  /* 0x20000012ff187230 */ /* 0x000fe20000004100 */
[----:B------:R0:W4:Y:S01]  /*03c0*/  LDG.E.U16 R6, desc[UR8][R16.64] ;  /* 0x0000000810067981 */ /* 0x000122000c1e1500 */
[----:B------:R-:W-:-:S04]  /*03d0*/  IMAD.WIDE.U32 R20, R8, 0x2, R16 ;  /* 0x0000000208147825 */ /* 0x000fc800078e0010 */
[----:B------:R-:W-:Y:S01]  /*03e0*/  IMAD.X R29, R23, 0x1, R4, P0 ;  /* 0x00000001171d7824 */ /* 0x000fe200000e0604 */
[-C--:B------:R-:W-:Y:S01]  /*03f0*/  IADD3 R18, P0, PT, R28, R25.reuse, RZ ;  /* 0x000000191c127210 */ /* 0x080fe20007f1e0ff */
[----:B------:R-:W-:Y:S01]  /*0400*/  FFMA R26, R24, R26, R19 ;  /* 0x0000001a181a7223 */ /* 0x000fe20000000013 */
[----:B------:R1:W5:Y:S02]  /*0410*/  LDG.E.U16 R27, desc[UR8][R20.64] ;  /* 0x00000008141b7981 */ /* 0x000364000c1e1500 */
[----:B------:R-:W-:Y:S02]  /*0420*/  IADD3.X R19, PT, PT, R29, R4, RZ, P0, !PT ;  /* 0x000000041d137210 */ /* 0x000fe400007fe4ff */
[----:B0-----:R-:W-:Y:S01]  /*0430*/  IADD3 R16, P0, PT, R18, R25, RZ ;  /* 0x0000001912107210 */ /* 0x001fe20007f1e0ff */
[----:B------:R-:W5:Y:S01]  /*0440*/  LDG.E R28, desc[UR8][R28.64] ;  /* 0x000000081c1c7981 */ /* 0x000f62000c1e1900 */
[----:B-1----:R-:W-:-:S03]  /*0450*/  IMAD.WIDE.U32 R20, R8, 0x2, R20 ;  /* 0x0000000208147825 */ /* 0x002fc600078e0014 */
[----:B------:R-:W5:Y:S01]  /*0460*/  LDG.E R18, desc[UR8][R18.64] ;  /* 0x0000000812127981 */ /* 0x000f62000c1e1900 */
[----:B------:R-:W-:Y:S01]  /*0470*/  IMAD.X R17, R19, 0x1, R4, P0 ;  /* 0x0000000113117824 */ /* 0x000fe200000e0604 */
[----:B------:R-:W-:Y:S01]  /*0480*/  IADD3 R24, P0, PT, R16, R25, RZ ;  /* 0x0000001910187210 */ /* 0x000fe20007f1e0ff */
[----:B------:R-:W-:-:S03]  /*0490*/  IMAD.WIDE.U32 R22, R8, 0x2, R20 ;  /* 0x0000000208167825 */ /* 0x000fc600078e0014 */
[----:B------:R-:W5:Y:S04]  /*04a0*/  LDG.E R16, desc[UR8][R16.64] ;  /* 0x0000000810107981 */ /* 0x000f68000c1e1900 */
[----:B------:R-:W5:Y:S01]  /*04b0*/  LDG.E.U16 R19, desc[UR8][R20.64] ;  /* 0x0000000814137981 */ /* 0x000f62000c1e1500 */
[----:B------:R-:W-:-:S03]  /*04c0*/  IMAD.X R25, R17, 0x1, R4, P0 ;  /* 0x0000000111197824 */ /* 0x000fc600000e0604 */
[----:B------:R-:W5:Y:S04]  /*04d0*/  LDG.E.U16 R22, desc[UR8][R22.64] ;  /* 0x0000000816167981 */ /* 0x000f68000c1e1500 */
[----:B------:R-:W5:Y:S01]  /*04e0*/  LDG.E R24, desc[UR8][R24.64] ;  /* 0x0000000818187981 */ /* 0x000f62000c1e1900 */
[----:B------:R-:W-:-:S04]  /*04f0*/  UIADD3 UR6, UPT, UPT, UR6, 0x8, URZ ;  /* 0x0000000806067890 */ /* 0x000fc8000fffe0ff */
[----:B------:R-:W-:Y:S01]  /*0500*/  UISETP.NE.AND UP1, UPT, UR6, URZ, UPT ;  /* 0x000000ff0600728c */ /* 0x000fe2000bf25270 */
[----:B------:R-:W-:Y:S01]  /*0510*/  LEA R2, P0, R9, R2, 0x5 ;  /* 0x0000000209027211 */ /* 0x000fe200078028ff */
[----:B------:R-:W-:-:S03]  /*0520*/  IMAD.WIDE.U32 R14, R8, 0x10, R14 ;  /* 0x00000010080e7825 */ /* 0x000fc600078e000e */
[----:B------:R-:W-:Y:S01]  /*0530*/  LEA.HI.X R3, R9, R3, R0, 0x5, P0 ;  /* 0x0000000309037211 */ /* 0x000fe200000f2c00 */
[----:B--2---:R-:W-:-:S05]  /*0540*/  HADD2.F32 R5, -RZ, R5.H0_H0 ;  /* 0x20000005ff057230 */ /* 0x004fca0000004100 */
[----:B---3--:R-:W-:Y:S01]  /*0550*/  FFMA R5, R5, R7, R26 ;  /* 0x0000000705057223 */ /* 0x008fe2000000001a */
[----:B----4-:R-:W-:Y:S02]  /*0560*/  HADD2.F32 R6, -RZ, R6.H0_H0 ;  /* 0x20000006ff067230 */ /* 0x010fe40000004100 */
[----:B-----5:R-:W-:-:S03]  /*0570*/  HADD2.F32 R4, -RZ, R27.H0_H0 ;  /* 0x2000001bff047230 */ /* 0x020fc60000004100 */
[----:B------:R-:W-:-:S04]  /*0580*/  FFMA R5, R6, R28, R5 ;  /* 0x0000001c06057223 */ /* 0x000fc80000000005 */
[----:B------:R-:W-:Y:S01]  /*0590*/  FFMA R5, R4, R18, R5 ;  /* 0x0000001204057223 */ /* 0x000fe20000000005 */
[----:B------:R-:W-:Y:S02]  /*05a0*/  HADD2.F32 R6, -RZ, R19.H0_H0 ;  /* 0x20000013ff067230 */ /* 0x000fe40000004100 */
[----:B------:R-:W-:-:S03]  /*05b0*/  HADD2.F32 R22, -RZ, R22.H0_H0 ;  /* 0x20000016ff167230 */ /* 0x000fc60000004100 */
[----:B------:R-:W-:-:S04]  /*05c0*/  FFMA R5, R6, R16, R5 ;  /* 0x0000001006057223 */ /* 0x000fc80000000005 */
[----:B------:R-:W-:Y:S01]  /*05d0*/  FFMA R5, R22, R24, R5 ;  /* 0x0000001816057223 */ /* 0x000fe20000000005 */
[----:B------:R-:W-:Y:S06]  /*05e0*/  BRA.U UP1, `(.L_x_32) ;  /* 0xfffffffd010c7547 */ /* 0x000fec000b83ffff */
.L_x_31:
[----:B------:R-:W-:Y:S05]  /*05f0*/  BRA.U !UP0, `(.L_x_30) ;  /* 0x0000000508507547 */ /* 0x000fea000b800000 */
[----:B------:R-:W-:Y:S01]  /*0600*/  UISETP.GE.U32.AND UP0, UPT, UR5, 0x4, UPT ;  /* 0x000000040500788c */ /* 0x000fe2000bf06070 */
[----:B------:R-:W-:Y:S01]  /*0610*/  MOV R11, RZ ;  /* 0x000000ff000b7202 */ /* 0x000fe20000000f00 */
[----:B------:R-:W-:-:S04]  /*0620*/  ULOP3.LUT UR6, UR7, 0x3, URZ, 0xc0, !UPT ;  /* 0x0000000307067892 */ /* 0x000fc8000f8ec0ff */
[----:B------:R-:W-:-:S03]  /*0630*/  UISETP.NE.AND UP1, UPT, UR6, URZ, UPT ;  /* 0x000000ff0600728c */ /* 0x000fc6000bf25270 */
[----:B------:R-:W-:Y:S08]  /*0640*/  BRA.U !UP0, `(.L_x_33) ;  /* 0x0000000108947547 */ /* 0x000ff0000b800000 */
[----:B------:R-:W0:Y:S01]  /*0650*/  LDCU.64 UR10, c[0x0][0x390] ;  /* 0x00007200ff0a77ac */ /* 0x000e220008000a00 */
[----:B------:R-:W-:Y:S01]  /*0660*/  IMAD.WIDE.U32 R6, R8, UR4, R10 ;  /* 0x0000000408067c25 */ /* 0x000fe2000f8e000a */
[----:B------:R-:W1:Y:S03]  /*0670*/  LDCU.64 UR12, c[0x0][0x388] ;  /* 0x00007100ff0c77ac */ /* 0x000e660008000a00 */
[----:B------:R-:W-:-:S04]  /*0680*/  IMAD.WIDE.U32 R2, R9, UR4, R12 ;  /* 0x0000000409027c25 */ /* 0x000fc8000f8e000c */
[----:B------:R-:W-:Y:S01]  /*0690*/  IMAD R3, R0, UR4, R3 ;  /* 0x0000000400037c24 */ /* 0x000fe2000f8e0203 */
[----:B0-----:R-:W-:-:S04]  /*06a0*/  LEA R26, P0, R6, UR10, 0x1 ;  /* 0x0000000a061a7c11 */ /* 0x001fc8000f8008ff */
[----:B------:R-:W-:Y:S01]  /*06b0*/  LEA.HI.X R27, R6, UR11, R7, 0x1, P0 ;  /* 0x0000000b061b7c11 */ /* 0x000fe200080f0c07 */
[----:B------:R-:W-:Y:S01]  /*06c0*/  IMAD.SHL.U32 R7, R9, 0x4, RZ ;  /* 0x0000000409077824 */ /* 0x000fe200078e00ff */
[----:B-1----:R-:W-:Y:S01]  /*06d0*/  LEA R18, P0, R2, UR12, 0x2 ;  /* 0x0000000c02127c11 */ /* 0x002fe2000f8010ff */
[----:B------:R-:W-:-:S03]  /*06e0*/  IMAD.WIDE.U32 R24, R8, 0x2, R26 ;  /* 0x0000000208187825 */ /* 0x000fc600078e001a */
[----:B------:R-:W-:Y:S01]  /*06f0*/  LEA.HI.X R19, R2, UR13, R3, 0x2, P0 ;  /* 0x0000000d02137c11 */ /* 0x000fe200080f1403 */
[----:B------:R-:W2:Y:S01]  /*0700*/  LDG.E.U16 R22, desc[UR8][R26.64] ;  /* 0x000000081a167981 */ /* 0x000ea2000c1e1500 */
[----:B------:R-:W-:Y:S02]  /*0710*/  SHF.L.U64.HI R21, R9, 0x2, R0 ;  /* 0x0000000209157819 */ /* 0x000fe40000010200 */
[-C--:B------:R-:W-:Y:S01]  /*0720*/  IADD3 R2, P0, PT, R18, R7.reuse, RZ ;  /* 0x0000000712027210 */ /* 0x080fe20007f1e0ff */
[----:B------:R-:W-:Y:S01]  /*0730*/  IMAD.WIDE.U32 R14, R8, 0x2, R24 ;  /* 0x00000002080e7825 */ /* 0x000fe200078e0018 */
[----:B------:R-:W3:Y:S02]  /*0740*/  LDG.E R4, desc[UR8][R18.64] ;  /* 0x0000000812047981 */ /* 0x000ee4000c1e1900 */
[-C--:B------:R-:W-:Y:S01]  /*0750*/  IADD3 R6, P1, PT, R2, R7.reuse, RZ ;  /* 0x0000000702067210 */ /* 0x080fe20007f3e0ff */
[----:B------:R-:W-:Y:S01]  /*0760*/  IMAD.X R3, R19, 0x1, R21, P0 ;  /* 0x0000000113037824 */ /* 0x000fe200000e0615 */
[----:B------:R-:W4:Y:S01]  /*0770*/  LDG.E.U16 R24, desc[UR8][R24.64] ;  /* 0x0000000818187981 */ /* 0x000f22000c1e1500 */
[----:B------:R-:W-:Y:S01]  /*0780*/  IMAD.WIDE.U32 R16, R8, 0x2, R14 ;  /* 0x0000000208107825 */ /* 0x000fe200078e000e */
[----:B------:R-:W-:-:S02]  /*0790*/  IADD3 R20, P0, PT, R6, R7, RZ ;  /* 0x0000000706147210 */ /* 0x000fc40007f1e0ff */
[----:B------:R-:W-:Y:S01]  /*07a0*/  IADD3.X R7, PT, PT, R3, R21, RZ, P1, !PT ;  /* 0x0000001503077210 */ /* 0x000fe20000ffe4ff */
[----:B------:R-:W5:Y:S04]  /*07b0*/  LDG.E.U16 R23, desc[UR8][R14.64] ;  /* 0x000000080e177981 */ /* 0x000f68000c1e1500 */
[----:B------:R-:W5:Y:S01]  /*07c0*/  LDG.E R2, desc[UR8][R2.64] ;  /* 0x0000000802027981 */ /* 0x000f62000c1e1900 */
[----:B------:R-:W-:-:S03]  /*07d0*/  IMAD.X R21, R7, 0x1, R21, P0 ;  /* 0x0000000107157824 */ /* 0x000fc600000e0615 */
[----:B------:R-:W5:Y:S04]  /*07e0*/  LDG.E.U16 R16, desc[UR8][R16.64] ;  /* 0x0000000810107981 */ /* 0x000f68000c1e1500 */
[----:B------:R-:W5:Y:S04]  /*07f0*/  LDG.E R6, desc[UR8][R6.64] ;  /* 0x0000000806067981 */ /* 0x000f68000c1e1900 */
[----:B------:R-:W5:Y:S01]  /*0800*/  LDG.E R20, desc[UR8][R20.64] ;  /* 0x0000000814147981 */ /* 0x000f62000c1e1900 */
[----:B------:R-:W-:Y:S01]  /*0810*/  UIADD3 UR4, UPT, UPT, UR4, 0x4, URZ ;  /* 0x0000000404047890 */ /* 0x000fe2000fffe0ff */
[----:B--2---:R-:W-:-:S05]  /*0820*/  HADD2.F32 R22, -RZ, R22.H0_H0 ;  /* 0x20000016ff167230 */ /* 0x004fca0000004100 */
[----:B---3--:R-:W-:Y:S01]  /*0830*/  FFMA R4, R22, R4, R5 ;  /* 0x0000000416047223 */ /* 0x008fe20000000005 */
[----:B----4-:R-:W-:Y:S02]  /*0840*/  HADD2.F32 R19, -RZ, R24.H0_H0 ;  /* 0x20000018ff137230 */ /* 0x010fe40000004100 */
[----:B-----5:R-:W-:-:S03]  /*0850*/  HADD2.F32 R23, -RZ, R23.H0_H0 ;  /* 0x20000017ff177230 */ /* 0x020fc60000004100 */
[----:B------:R-:W-:Y:S01]  /*0860*/  FFMA R4, R19, R2, R4 ;  /* 0x0000000213047223 */ /* 0x000fe20000000004 */
[----:B------:R-:W-:-:S03]  /*0870*/  HADD2.F32 R5, -RZ, R16.H0_H0 ;  /* 0x20000010ff057230 */ /* 0x000fc60000004100 */
[----:B------:R-:W-:-:S04]  /*0880*/  FFMA R4, R23, R6, R4 ;  /* 0x0000000617047223 */ /* 0x000fc80000000004 */
[----:B------:R-:W-:-:S07]  /*0890*/  FFMA R5, R5, R20, R4 ;  /* 0x0000001405057223 */ /* 0x000fce0000000004 */
.L_x_33:
[----:B------:R-:W-:Y:S05]  /*08a0*/  BRA.U !UP1, `(.L_x_30) ;  /* 0x0000000109a47547 */ /* 0x000fea000b800000 */
[----:B------:R-:W-:Y:S02]  /*08b0*/  UISETP.NE.AND UP0, UPT, UR6, 0x1, UPT ;  /* 0x000000010600788c */ /* 0x000fe4000bf05270 */
[----:B------:R-:W-:-:S04]  /*08c0*/  ULOP3.LUT UR5, UR7, 0x1, URZ, 0xc0, !UPT ;  /* 0x0000000107057892 */ /* 0x000fc8000f8ec0ff */
[----:B------:R-:W-:-:S03]  /*08d0*/  UISETP.NE.U32.AND UP1, UPT, UR5, 0x1, UPT ;  /* 0x000000010500788c */ /* 0x000fc6000bf25070 */
[----:B------:R-:W-:Y:S08]  /*08e0*/  BRA.U !UP0, `(.L_x_34) ;  /* 0x00000001085c7547 */ /* 0x000ff0000b800000 */
[----:B------:R-:W0:Y:S01]  /*08f0*/  LDCU.64 UR10, c[0x0][0x390] ;  /* 0x00007200ff0a77ac */ /* 0x000e220008000a00 */
[----:B------:R-:W-:Y:S01]  /*0900*/  IMAD.WIDE.U32 R14, R8, UR4, R10 ;  /* 0x00000004080e7c25 */ /* 0x000fe2000f8e000a */
[----:B------:R-:W-:Y:S01]  /*0910*/  MOV R3, R13 ;  /* 0x0000000d00037202 */ /* 0x000fe20000000f00 */
[----:B------:R-:W1:Y:S02]  /*0920*/  LDCU.64 UR12, c[0x0][0x388] ;  /* 0x00007100ff0c77ac */ /* 0x000e640008000a00 */
[----:B------:R-:W-:-:S04]  /*0930*/  IMAD.MOV.U32 R2, RZ, RZ, R12 ;  /* 0x000000ffff027224 */ /* 0x000fc800078e000c */
[----:B------:R-:W-:-:S04]  /*0940*/  IMAD.WIDE.U32 R2, R9, UR4, R2 ;  /* 0x0000000409027c25 */ /* 0x000fc8000f8e0002 */
[----:B------:R-:W-:Y:S01]  /*0950*/  IMAD R3, R0, UR4, R3 ;  /* 0x0000000400037c24 */ /* 0x000fe2000f8e0203 */
[----:B0-----:R-:W-:-:S04]  /*0960*/  LEA R6, P0, R14, UR10, 0x1 ;  /* 0x0000000a0e067c11 */ /* 0x001fc8000f8008ff */
[----:B------:R-:W-:Y:S02]  /*0970*/  LEA.HI.X R7, R14, UR11, R15, 0x1, P0 ;  /* 0x0000000b0e077c11 */ /* 0x000fe400080f0c0f */
[----:B-1----:R-:W-:Y:S01]  /*0980*/  LEA R14, P0, R2, UR12, 0x2 ;  /* 0x0000000c020e7c11 */ /* 0x002fe2000f8010ff */
[----:B------:R-:W-:-:S03]  /*0990*/  IMAD.WIDE.U32 R16, R8, 0x2, R6 ;  /* 0x0000000208107825 */ /* 0x000fc600078e0006 */
[----:B------:R-:W-:Y:S01]  /*09a0*/  LEA.HI.X R15, R2, UR13, R3, 0x2, P0 ;  /* 0x0000000d020f7c11 */ /* 0x000fe200080f1403 */
[----:B------:R-:W2:Y:S01]  /*09b0*/  LDG.E.U16 R6, desc[UR8][R6.64] ;  /* 0x0000000806067981 */ /* 0x000ea2000c1e1500 */
[----:B------:R-:W-:-:S03]  /*09c0*/  LEA R2, P0, R9, R14, 0x2 ;  /* 0x0000000e09027211 */ /* 0x000fc600078010ff */
[----:B------:R-:W3:Y:S01]  /*09d0*/  LDG.E.U16 R16, desc[UR8][R16.64] ;  /* 0x0000000810107981 */ /* 0x000ee2000c1e1500 */
[----:B------:R-:W-:-:S03]  /*09e0*/  LEA.HI.X R3, R9, R15, R0, 0x2, P0 ;  /* 0x0000000f09037211 */ /* 0x000fc600000f1400 */
[----:B------:R-:W4:Y:S04]  /*09f0*/  LDG.E R14, desc[UR8][R14.64] ;  /* 0x000000080e0e7981 */ /* 0x000f28000c1e1900 */
[----:B------:R-:W5:Y:S01]  /*0a00*/  LDG.E R2, desc[UR8][R2.64] ;  /* 0x0000000802027981 */ /* 0x000f62000c1e1900 */
[----:B------:R-:W-:Y:S01]  /*0a10*/  UIADD3 UR4, UPT, UPT, UR4, 0x2, URZ ;  /* 0x0000000204047890 */ /* 0x000fe2000fffe0ff */
[----:B--2---:R-:W-:Y:S02]  /*0a20*/  HADD2.F32 R4, -RZ, R6.H0_H0 ;  /* 0x20000006ff047230 */ /* 0x004fe40000004100 */
[----:B---3--:R-:W-:-:S03]  /*0a30*/  HADD2.F32 R18, -RZ, R16.H0_H0 ;  /* 0x20000010ff127230 */ /* 0x008fc60000004100 */
[----:B----4-:R-:W-:-:S04]  /*0a40*/  FFMA R5, R4, R14, R5 ;  /* 0x0000000e04057223 */ /* 0x010fc80000000005 */
[----:B-----5:R-:W-:-:S07]  /*0a50*/  FFMA R5, R18, R2, R5 ;  /* 0x0000000212057223 */ /* 0x020fce0000000005 */
.L_x_34:
[----:B------:R-:W-:Y:S05]  /*0a60*/  BRA.U UP1, `(.L_x_30) ;  /* 0x0000000101347547 */ /* 0x000fea000b800000 */
[----:B------:R-:W0:Y:S01]  /*0a70*/  LDCU.64 UR10, c[0x0][0x390] ;  /* 0x00007200ff0a77ac */ /* 0x000e220008000a00 */
[----:B------:R-:W-:Y:S01]  /*0a80*/  IMAD.WIDE.U32 R2, R8, UR4, R10 ;  /* 0x0000000408027c25 */ /* 0x000fe2000f8e000a */
[----:B------:R-:W1:Y:S03]  /*0a90*/  LDCU.64 UR12, c[0x0][0x388] ;  /* 0x00007100ff0c77ac */ /* 0x000e660008000a00 */
[----:B------:R-:W-:Y:S01]  /*0aa0*/  IMAD.WIDE.U32 R8, R9, UR4, R12 ;  /* 0x0000000409087c25 */ /* 0x000fe2000f8e000c */
[----:B0-----:R-:W-:-:S04]  /*0ab0*/  LEA R6, P0, R2, UR10, 0x1 ;  /* 0x0000000a02067c11 */ /* 0x001fc8000f8008ff */
[----:B------:R-:W-:Y:S01]  /*0ac0*/  LEA.HI.X R7, R2, UR11, R3, 0x1, P0 ;  /* 0x0000000b02077c11 */ /* 0x000fe200080f0c03 */
[----:B------:R-:W-:Y:S01]  /*0ad0*/  IMAD R3, R0, UR4, R9 ;  /* 0x0000000400037c24 */ /* 0x000fe2000f8e0209 */
[----:B-1----:R-:W-:-:S03]  /*0ae0*/  LEA R2, P0, R8, UR12, 0x2 ;  /* 0x0000000c08027c11 */ /* 0x002fc6000f8010ff */
[----:B------:R-:W2:Y:S01]  /*0af0*/  LDG.E.U16 R6, desc[UR8][R6.64] ;  /* 0x0000000806067981 */ /* 0x000ea2000c1e1500 */
[----:B------:R-:W-:-:S05]  /*0b00*/  LEA.HI.X R3, R8, UR13, R3, 0x2, P0 ;  /* 0x0000000d08037c11 */ /* 0x000fca00080f1403 */
[----:B------:R-:W3:Y:S01]  /*0b10*/  LDG.E R2, desc[UR8][R2.64] ;  /* 0x0000000802027981 */ /* 0x000ee2000c1e1900 */
[----:B--2---:R-:W-:-:S05]  /*0b20*/  HADD2.F32 R0, -RZ, R6.H0_H0 ;  /* 0x20000006ff007230 */ /* 0x004fca0000004100 */
[----:B---3--:R-:W-:-:S07]  /*0b30*/  FFMA R5, R0, R2, R5 ;  /* 0x0000000200057223 */ /* 0x008fce0000000005 */
.L_x_30:
        /* <DEDUP_REMOVED lines=10> */
[----:B------:R-:W-:-:S07]  /*0be0*/  MOV R2, 0xc00 ;  /* 0x00000c0000027802 */ /* 0x000fce0000000f00 */
[----:B------:R-:W-:Y:S05]  /*0bf0*/  CALL.REL.NOINC `($__internal_1_$__cuda_sm3x_div_rn_noftz_f32_slowpath) ;  /* 0x00000000003c7944 */ /* 0x000fea0003c00000 */
.L_x_36:
[----:B------:R-:W-:Y:S05]  /*0c00*/  BSYNC.RECONVERGENT B0 ;  /* 0x0000000000007941 */ /* 0x000fea0003800200 */
.L_x_35:
[----:B------:R-:W0:Y:S01]  /*0c10*/  LDCU UR6, c[0x0][0x3a0] ;  /* 0x00007400ff0677ac */ /* 0x000e220008000800 */
[----:B------:R-:W-:Y:S01]  /*0c20*/  IMAD.MOV.U32 R11, RZ, RZ, RZ ;  /* 0x000000ffff0b7224 */ /* 0x000fe200078e00ff */
[----:B------:R-:W-:Y:S01]  /*0c30*/  SHF.R.S32.HI R3, RZ, 0x1f, R12 ;  /* 0x0000001fff037819 */ /* 0x000fe2000001140c */
[----:B------:R-:W1:Y:S01]  /*0c40*/  LDCU.64 UR4, c[0x0][0x380] ;  /* 0x00007000ff0477ac */ /* 0x000e620008000a00 */
[----:B0-----:R-:W-:-:S04]  /*0c50*/  IMAD.WIDE.U32 R12, R12, UR6, R10 ;  /* 0x000000060c0c7c25 */ /* 0x001fc8000f8e000a */
[----:B------:R-:W-:Y:S01]  /*0c60*/  IMAD R3, R3, UR6, R13 ;  /* 0x0000000603037c24 */ /* 0x000fe2000f8e020d */
[----:B-1----:R-:W-:-:S04]  /*0c70*/  LEA R4, P0, R12, UR4, 0x3 ;  /* 0x000000040c047c11 */ /* 0x002fc8000f8018ff */
[----:B------:R-:W-:Y:S01]  /*0c80*/  LEA.HI.X R5, R12, UR5, R3, 0x3, P0 ;  /* 0x000000050c057c11 */ /* 0x000fe200080f1c03 */
[----:B------:R-:W0:Y:S04]  /*0c90*/  LDCU.64 UR4, c[0x0][0x398] ;  /* 0x00007300ff0477ac */ /* 0x000e280008000a00 */
[----:B------:R-:W0:Y:S01]  /*0ca0*/  LDG.E.64 R6, desc[UR8][R4.64] ;  /* 0x0000000804067981 */ /* 0x000e22000c1e1b00 */
[----:B------:R-:W0:Y:S02]  /*0cb0*/  F2F.F64.F32 R2, R0 ;  /* 0x0000000000027310 */ /* 0x000e240000201800 */
[----:B0-----:R-:W-:-:S07]  /*0cc0*/  DFMA R2, -R2, UR4, R6 ;  /* 0x0000000402027c2b */ /* 0x001fce0008000106 */
[----:B------:R-:W-:Y:S01]  /*0cd0*/  STG.E.64 desc[UR8][R4.64], R2 ;  /* 0x0000000204007986 */ /* 0x000fe2000c101b08 */
[----:B------:R-:W-:Y:S05]  /*0ce0*/  EXIT ;  /* 0x000000000000794d */ /* 0x000fea0003800000 */
        .weak           $__internal_1_$__cuda_sm3x_div_rn_noftz_f32_slowpath
        .type           $__internal_1_$__cuda_sm3x_div_rn_noftz_f32_slowpath,@function
        .size           $__internal_1_$__cuda_sm3x_div_rn_noftz_f32_slowpath,(.L_x_84 - $__internal_1_$__cuda_sm3x_div_rn_noftz_f32_slowpath)
$__internal_1_$__cuda_sm3x_div_rn_noftz_f32_slowpath:
[----:B------:R-:W-:Y:S01]  /*0cf0*/  SHF.R.U32.HI R3, RZ, 0x17, R4 ;  /* 0x00000017ff037819 */ /* 0x000fe20000011604 */
[----:B------:R-:W-:Y:S01]  /*0d00*/  BSSY.RECONVERGENT B1, `(.L_x_37) ;  /* 0x0000063000017945 */ /* 0x000fe20003800200 */
[----:B------:R-:W-:Y:S02]  /*0d10*/  SHF.R.U32.HI R0, RZ, 0x17, R5 ;  /* 0x00000017ff007819 */ /* 0x000fe40000011605 */
[----:B------:R-:W-:Y:S02]  /*0d20*/  LOP3.LUT R6, R3, 0xff, RZ, 0xc0, !PT ;  /* 0x000000ff03067812 */ /* 0x000fe400078ec0ff */
[----:B------:R-:W-:-:S03]  /*0d30*/  LOP3.LUT R14, R0, 0xff, RZ, 0xc0, !PT ;  /* 0x000000ff000e7812 */ /* 0x000fc600078ec0ff */
[----:B------:R-:W-:Y:S01]  /*0d40*/  VIADD R7, R6, 0xffffffff ;  /* 0xffffffff06077836 */ /* 0x000fe20000000000 */
[----:B------:R-:W-:-:S04]  /*0d50*/  IADD3 R8, PT, PT, R14, -0x1, RZ ;  /* 0xffffffff0e087810 */ /* 0x000fc80007ffe0ff */
[----:B------:R-:W-:-:S04]  /*0d60*/  ISETP.GT.U32.AND P0, PT, R7, 0xfd, PT ;  /* 0x000000fd0700780c */ /* 0x000fc80003f04070 */
[----:B------:R-:W-:-:S13]  /*0d70*/  ISETP.GT.U32.OR P0, PT, R8, 0xfd, P0 ;  /* 0x000000fd0800780c */ /* 0x000fda0000704470 */
[----:B------:R-:W-:Y:S01]  /*0d80*/  @!P0 IMAD.MOV.U32 R3, RZ, RZ, RZ ;  /* 0x000000ffff038224 */ /* 0x000fe200078e00ff */
[----:B------:R-:W-:Y:S06]  /*0d90*/  @!P0 BRA `(.L_x_38) ;  /* 0x0000000000608947 */ /* 0x000fec0003800000 */
[----:B------:R-:W-:Y:S01]  /*0da0*/  FSETP.GTU.FTZ.AND P0, PT, |R5|, +INF , PT ;  /* 0x7f8000000500780b */ /* 0x000fe20003f1c200 */
[----:B------:R-:W-:Y:S01]  /*0db0*/  IMAD.MOV.U32 R0, RZ, RZ, R4 ;  /* 0x000000ffff007224 */ /* 0x000fe200078e0004 */
        /* <DEDUP_REMOVED lines=17> */
[----:B------:R-:W-:Y:S01]  /*0ed0*/  @P0 MOV R3, RZ ;  /* 0x000000ff00030202 */ /* 0x000fe20000000f00 */
[----:B------:R-:W-:Y:S02]  /*0ee0*/  @!P0 IMAD.MOV.U32 R3, RZ, RZ, -0x40 ;  /* 0xffffffc0ff038424 */ /* 0x000fe400078e00ff */
[----:B------:R-:W-:Y:S01]  /*0ef0*/  @!P0 FFMA R5, R5, 1.84467440737095516160e+19, RZ ;  /* 0x5f80000005058823 */ /* 0x000fe200000000ff */
[----:B------:R-:W-:Y:S02]  /*0f00*/  @!P1 FFMA R4, R0, 1.84467440737095516160e+19, RZ ;  /* 0x5f80000000049823 */ /* 0x000fe400000000ff */
[----:B------:R-:W-:-:S07]  /*0f10*/  @!P1 IADD3 R3, PT, PT, R3, 0x40, RZ ;  /* 0x0000004003039810 */ /* 0x000fce0007ffe0ff */
.L_x_38:
[----:B------:R-:W-:Y:S01]  /*0f20*/  LEA R7, R6, 0xc0800000, 0x17 ;  /* 0xc080000006077811 */ /* 0x000fe200078eb8ff */
[----:B------:R-:W-:Y:S04]  /*0f30*/  BSSY.RECONVERGENT B2, `(.L_x_43) ;  /* 0x0000036000027945 */ /* 0x000fe80003800200 */
[----:B------:R-:W-:Y:S01]  /*0f40*/  IMAD.IADD R7, R4, 0x1, -R7 ;  /* 0x0000000104077824 */ /* 0x000fe200078e0a07 */
[----:B------:R-:W-:-:S03]  /*0f50*/  IADD3 R4, PT, PT, R14, -0x7f, RZ ;  /* 0xffffff810e047810 */ /* 0x000fc60007ffe0ff */
[----:B------:R-:W0:Y:S01]  /*0f60*/  MUFU.RCP R8, R7 ;  /* 0x0000000700087308 */ /* 0x000e220000001000 */
[----:B------:R-:W-:Y:S01]  /*0f70*/  FADD.FTZ R9, -R7, -RZ ;  /* 0x800000ff07097221 */ /* 0x000fe20000010100 */
[C---:B------:R-:W-:Y:S01]  /*0f80*/  IMAD R0, R4.reuse, -0x800000, R5 ;  /* 0xff80000004007824 */ /* 0x040fe200078e0205 */
[----:B------:R-:W-:-:S05]  /*0f90*/  IADD3 R6, PT, PT, R4, 0x7f, -R6 ;  /* 0x0000007f04067810 */ /* 0x000fca0007ffe806 */
[----:B------:R-:W-:Y:S02]  /*0fa0*/  IMAD.IADD R3, R6, 0x1, R3 ;  /* 0x0000000106037824 */ /* 0x000fe400078e0203 */
[----:B0-----:R-:W-:-:S04]  /*0fb0*/  FFMA R15, R8, R9, 1 ;  /* 0x3f800000080f7423 */ /* 0x001fc80000000009 */
[----:B------:R-:W-:-:S04]  /*0fc0*/  FFMA R14, R8, R15, R8 ;  /* 0x0000000f080e7223 */ /* 0x000fc80000000008 */
[----:B------:R-:W-:-:S04]  /*0fd0*/  FFMA R5, R0, R14, RZ ;  /* 0x0000000e00057223 */ /* 0x000fc800000000ff */
[----:B------:R-:W-:-:S04]  /*0fe0*/  FFMA R8, R9, R5, R0 ;  /* 0x0000000509087223 */ /* 0x000fc80000000000 */
[----:B------:R-:W-:-:S04]  /*0ff0*/  FFMA R15, R14, R8, R5 ;  /* 0x000000080e0f7223 */ /* 0x000fc80000000005 */
[----:B------:R-:W-:-:S04]  /*1000*/  FFMA R8, R9, R15, R0 ;  /* 0x0000000f09087223 */ /* 0x000fc80000000000 */
[----:B------:R-:W-:-:S05]  /*1010*/  FFMA R0, R14, R8, R15 ;  /* 0x000000080e007223 */ /* 0x000fca000000000f */
[----:B------:R-:W-:-:S04]  /*1020*/  SHF.R.U32.HI R4, RZ, 0x17, R0 ;  /* 0x00000017ff047819 */ /* 0x000fc80000011600 */
[----:B------:R-:W-:-:S04]  /*1030*/  LOP3.LUT R4, R4, 0xff, RZ, 0xc0, !PT ;  /* 0x000000ff04047812 */ /* 0x000fc800078ec0ff */
[----:B------:R-:W-:-:S05]  /*1040*/  IADD3 R7, PT, PT, R4, R3, RZ ;  /* 0x0000000304077210 */ /* 0x000fca0007ffe0ff */
        /* <DEDUP_REMOVED lines=11> */
[C---:B------:R-:W-:Y:S01]  /*1100*/  IADD3 R6, PT, PT, R7.reuse, 0x20, RZ ;  /* 0x0000002007067810 */ /* 0x040fe20007ffe0ff */
[CCC-:B------:R-:W-:Y:S01]  /*1110*/  FFMA.RM R4, R14.reuse, R8.reuse, R15.reuse ;  /* 0x000000080e047223 */ /* 0x1c0fe2000000400f */
[----:B------:R-:W-:Y:S02]  /*1120*/  ISETP.NE.AND P2, PT, R7, RZ, PT ;  /* 0x000000ff0700720c */ /* 0x000fe40003f45270 */
[----:B------:R-:W-:Y:S01]  /*1130*/  LOP3.LUT R5, R3, 0x7fffff, RZ, 0xc0, !PT ;  /* 0x007fffff03057812 */ /* 0x000fe200078ec0ff */
[----:B------:R-:W-:Y:S01]  /*1140*/  FFMA.RP R3, R14, R8, R15 ;  /* 0x000000080e037223 */ /* 0x000fe2000000800f */
[----:B------:R-:W-:Y:S01]  /*1150*/  ISETP.NE.AND P1, PT, R7, RZ, PT ;  /* 0x000000ff0700720c */ /* 0x000fe20003f25270 */
[----:B------:R-:W-:Y:S01]  /*1160*/  IMAD.MOV R7, RZ, RZ, -R7 ;  /* 0x000000ffff077224 */ /* 0x000fe200078e0a07 */
[----:B------:R-:W-:Y:S02]  /*1170*/  LOP3.LUT R5, R5, 0x800000, RZ, 0xfc, !PT ;  /* 0x0080000005057812 */ /* 0x000fe400078efcff */
[----:B------:R-:W-:-:S02]  /*1180*/  FSETP.NEU.FTZ.AND P0, PT, R3, R4, PT ;  /* 0x000000040300720b */ /* 0x000fc40003f1d000 */
[----:B------:R-:W-:Y:S02]  /*1190*/  SHF.L.U32 R6, R5, R6, RZ ;  /* 0x0000000605067219 */ /* 0x000fe400000006ff */
[----:B------:R-:W-:Y:S02]  /*11a0*/  SEL R4, R7, RZ, P2 ;  /* 0x000000ff07047207 */ /* 0x000fe40001000000 */
[----:B------:R-:W-:Y:S02]  /*11b0*/  ISETP.NE.AND P1, PT, R6, RZ, P1 ;  /* 0x000000ff0600720c */ /* 0x000fe40000f25270 */
[----:B------:R-:W-:Y:S02]  /*11c0*/  SHF.R.U32.HI R4, RZ, R4, R5 ;  /* 0x00000004ff047219 */ /* 0x000fe40000011605 */
[----:B------:R-:W-:Y:S02]  /*11d0*/  PLOP3.LUT P0, PT, P0, P1, PT, 0xf8, 0x8f ;  /* 0x00000000008f781c */ /* 0x000fe40000703f70 */
[----:B------:R-:W-:-:S02]  /*11e0*/  SHF.R.U32.HI R6, RZ, 0x1, R4 ;  /* 0x00000001ff067819 */ /* 0x000fc40000011604 */
[----:B------:R-:W-:-:S04]  /*11f0*/  SEL R3, RZ, 0x1, !P0 ;  /* 0x00000001ff037807 */ /* 0x000fc80004000000 */
[----:B------:R-:W-:-:S04]  /*1200*/  LOP3.LUT R3, R3, 0x1, R6, 0xf8, !PT ;  /* 0x0000000103037812 */ /* 0x000fc800078ef806 */
[----:B------:R-:W-:-:S04]  /*1210*/  LOP3.LUT R3, R3, R4, RZ, 0xc0, !PT ;  /* 0x0000000403037212 */ /* 0x000fc800078ec0ff */
[----:B------:R-:W-:-:S04]  /*1220*/  IADD3 R3, PT, PT, R6, R3, RZ ;  /* 0x0000000306037210 */ /* 0x000fc80007ffe0ff */
[----:B------:R-:W-:Y:S01]  /*1230*/  LOP3.LUT R0, R3, R0, RZ, 0xfc, !PT ;  /* 0x0000000003007212 */ /* 0x000fe200078efcff */
[----:B------:R-:W-:Y:S06]  /*1240*/  BRA `(.L_x_46) ;  /* 0x0000000000107947 */ /* 0x000fec0003800000 */
.L_x_45:
[----:B------:R-:W-:-:S04]  /*1250*/  LOP3.LUT R0, R0, 0x80000000, RZ, 0xc0, !PT ;  /* 0x8000000000007812 */ /* 0x000fc800078ec0ff */
[----:B------:R-:W-:Y:S01]  /*1260*/  LOP3.LUT R0, R0, 0x7f800000, RZ, 0xfc, !PT ;  /* 0x7f80000000007812 */ /* 0x000fe200078efcff */
[----:B------:R-:W-:Y:S06]  /*1270*/  BRA `(.L_x_46) ;  /* 0x0000000000047947 */ /* 0x000fec0003800000 */
.L_x_44:
[----:B------:R-:W-:-:S07]  /*1280*/  IMAD R0, R3, 0x800000, R0 ;  /* 0x0080000003007824 */ /* 0x000fce00078e0200 */
.L_x_46:
[----:B------:R-:W-:Y:S05]  /*1290*/  BSYNC.RECONVERGENT B2 ;  /* 0x0000000000027941 */ /* 0x000fea0003800200 */
.L_x_43:
[----:B------:R-:W-:Y:S05]  /*12a0*/  BRA `(.L_x_47) ;  /* 0x0000000000207947 */ /* 0x000fea0003800000 */
.L_x_42:
[----:B------:R-:W-:-:S04]  /*12b0*/  LOP3.LUT R0, R4, 0x80000000, R5, 0x48, !PT ;  /* 0x8000000004007812 */ /* 0x000fc800078e4805 */
[----:B------:R-:W-:Y:S01]  /*12c0*/  LOP3.LUT R0, R0, 0x7f800000, RZ, 0xfc, !PT ;  /* 0x7f80000000007812 */ /* 0x000fe200078efcff */
[----:B------:R-:W-:Y:S06]  /*12d0*/  BRA `(.L_x_47) ;  /* 0x0000000000147947 */ /* 0x000fec0003800000 */
.L_x_41:
[----:B------:R-:W-:Y:S01]  /*12e0*/  LOP3.LUT R0, R4, 0x80000000, R5, 0x48, !PT ;  /* 0x8000000004007812 */ /* 0x000fe200078e4805 */
[----:B------:R-:W-:Y:S06]  /*12f0*/  BRA `(.L_x_47) ;  /* 0x00000000000c7947 */ /* 0x000fec0003800000 */
.L_x_40:
[----:B------:R-:W0:Y:S01]  /*1300*/  MUFU.RSQ R0, -QNAN ;  /* 0xffc0000000007908 */ /* 0x000e220000001400 */
[----:B------:R-:W-:Y:S05]  /*1310*/  BRA `(.L_x_47) ;  /* 0x0000000000047947 */ /* 0x000fea0003800000 */
.L_x_39:
[----:B------:R-:W-:-:S07]  /*1320*/  FADD.FTZ R0, R5, R0 ;  /* 0x0000000005007221 */ /* 0x000fce0000010000 */
.L_x_47:
[----:B------:R-:W-:Y:S05]  /*1330*/  BSYNC.RECONVERGENT B1 ;  /* 0x0000000000017941 */ /* 0x000fea0003800200 */
.L_x_37:
[----:B------:R-:W-:-:S04]  /*1340*/  HFMA2 R3, -RZ, RZ, 0, 0 ;  /* 0x00000000ff037431 */ /* 0x000fc800000001ff */
[----:B0-----:R-:W-:Y:S05]  /*1350*/  RET.REL.NODEC R2 `(_Z26updateWeightsW1FloatKernelPdPKfPK6__halfdiii) ;  /* 0xffffffec02287950 */ /* 0x001fea0003c3ffff */
.L_x_48:
        /* <DEDUP_REMOVED lines=10> */
.L_x_84:


//--------------------- .text._Z26updateWeightsW2FloatKernelPdPKfS1_diii --------------------------
	.section	.text._Z26updateWeightsW2FloatKernelPdPKfS1_diii,"ax",@progbits
	.align	128
        .global         _Z26updateWeightsW2FloatKernelPdPKfS1_diii
        .type           _Z26updateWeightsW2FloatKernelPdPKfS1_diii,@function
        .size           _Z26updateWeightsW2FloatKernelPdPKfS1_diii,(.L_x_85 - _Z26updateWeightsW2FloatKernelPdPKfS1_diii)
        .other          _Z26updateWeightsW2FloatKernelPdPKfS1_diii,@"STO_CUDA_ENTRY STV_DEFAULT"
_Z26updateWeightsW2FloatKernelPdPKfS1_diii:
.text._Z26updateWeightsW2FloatKernelPdPKfS1_diii:
        /* <DEDUP_REMOVED lines=28> */
[----:B------:R-:W-:Y:S01]  /*01c0*/  IMAD.MOV.U32 R19, RZ, RZ, RZ ;  /* 0x000000ffff137224 */ /* 0x000fe200078e00ff */
[C-C-:B------:R-:W-:Y:S01]  /*01d0*/  SHF.L.U64.HI R4, R11.reuse, 0x2, R0.reuse ;  /* 0x000000020b047819 */ /* 0x140fe20000010200 */
[C---:B------:R-:W-:Y:S01]  /*01e0*/  IMAD.SHL.U32 R5, R11.reuse, 0x4, RZ ;  /* 0x000000040b057824 */ /* 0x040fe200078e00ff */
[----:B------:R-:W-:Y:S01]  /*01f0*/  ULOP3.LUT UR4, UR7, 0x7ffffff8, URZ, 0xc0, !UPT ;  /* 0x7ffffff807047892 */ /* 0x000fe2000f8ec0ff */
[----:B------:R-:W-:-:S03]  /*0200*/  SHF.L.U64.HI R6, R11, 0x5, R0 ;  /* 0x000000050b067819 */ /* 0x000fc60000010200 */
[----:B------:R-:W-:Y:S01]  /*0210*/  UIADD3 UR6, UPT, UPT, -UR4, URZ, URZ ;  /* 0x000000ff04067290 */ /* 0x000fe2000fffe1ff */
[----:B-1----:R-:W-:-:S04]  /*0220*/  LEA R2, P0, R14, UR10, 0x2 ;  /* 0x0000000a0e027c11 */ /* 0x002fc8000f8010ff */
[----:B------:R-:W-:Y:S01]  /*0230*/  LEA.HI.X R3, R14, UR11, R15, 0x2, P0 ;  /* 0x0000000b0e037c11 */ /* 0x000fe200080f140f */
[----:B0-----:R-:W-:-:S08]  /*0240*/  IMAD.WIDE.U32 R16, R12, 0x4, R16 ;  /* 0x000000040c107825 */ /* 0x001fd000078e0010 */
.L_x_51:
[-C--:B------:R-:W-:Y:S01]  /*0250*/  IADD3 R8, P0, PT, R2, R5.reuse, RZ ;  /* 0x0000000502087210 */ /* 0x080fe20007f1e0ff */
[----:B------:R-:W2:Y:S01]  /*0260*/  LDG.E R28, desc[UR8][R2.64] ;  /* 0x00000008021c7981 */ /* 0x000ea2000c1e1900 */
[----:B------:R-:W-:Y:S02]  /*0270*/  IMAD.WIDE.U32 R24, R10, 0x4, R16 ;  /* 0x000000040a187825 */ /* 0x000fe400078e0010 */
[----:B------:R-:W-:Y:S01]  /*0280*/  IADD3.X R9, PT, PT, R3, R4, RZ, P0, !PT ;  /* 0x0000000403097210 */ /* 0x000fe200007fe4ff */
[----:B------:R-:W2:Y:S01]  /*0290*/  LDG.E R27, desc[UR8][R16.64] ;  /* 0x00000008101b7981 */ /* 0x000ea2000c1e1900 */
[----:B------:R-:W-:-:S03]  /*02a0*/  IADD3 R20, P0, PT, R8, R5, RZ ;  /* 0x0000000508147210 */ /* 0x000fc60007f1e0ff */
[----:B------:R0:W3:Y:S04]  /*02b0*/  LDG.E R23, desc[UR8][R8.64] ;  /* 0x0000000808177981 */ /* 0x0000e8000c1e1900 */
[----:B------:R1:W3:Y:S01]  /*02c0*/  LDG.E R26, desc[UR8][R24.64] ;  /* 0x00000008181a7981 */ /* 0x0002e2000c1e1900 */
[----:B------:R-:W-:Y:S02]  /*02d0*/  IMAD.X R21, R9, 0x1, R4, P0 ;  /* 0x0000000109157824 */ /* 0x000fe400000e0604 */
[----:B0-----:R-:W-:-:S03]  /*02e0*/  IMAD.WIDE.U32 R8, R10, 0x4, R24 ;  /* 0x000000040a087825 */ /* 0x001fc600078e0018 */
[----:B------:R2:W4:Y:S04]  /*02f0*/  LDG.E R7, desc[UR8][R20.64] ;  /* 0x0000000814077981 */ /* 0x000528000c1e1900 */
[----:B------:R0:W4:Y:S01]  /*0300*/  LDG.E R22, desc[UR8][R8.64] ;  /* 0x0000000808167981 */ /* 0x000122000c1e1900 */
[----:B------:R-:W-:Y:S01]  /*0310*/  IADD3 R18, P0, PT, R20, R5, RZ ;  /* 0x0000000514127210 */ /* 0x000fe20007f1e0ff */
[----:B-1----:R-:W-:-:S04]  /*0320*/  IMAD.WIDE.U32 R24, R10, 0x4, R8 ;  /* 0x000000040a187825 */ /* 0x002fc800078e0008 */
[----:B--2---:R-:W-:Y:S01]  /*0330*/  FFMA R20, R28, R27, R19 ;  /* 0x0000001b1c147223 */ /* 0x004fe20000000013 */
[----:B------:R-:W-:Y:S01]  /*0340*/  IMAD.X R19, R21, 0x1, R4, P0 ;  /* 0x0000000115137824 */ /* 0x000fe200000e0604 */
[-C--:B0-----:R-:W-:Y:S01]  /*0350*/  IADD3 R8, P0, PT, R18, R5.reuse, RZ ;  /* 0x0000000512087210 */ /* 0x081fe20007f1e0ff */
[----:B------:R-:W-:Y:S01]  /*0360*/  IMAD.WIDE.U32 R28, R10, 0x4, R24 ;  /* 0x000000040a1c7825 */ /* 0x000fe200078e0018 */
[----:B------:R-:W2:Y:S03]  /*0370*/  LDG.E R27, desc[UR8][R24.64] ;  /* 0x00000008181b7981 */ /* 0x000ea6000c1e1900 */
[----:B------:R-:W-:Y:S02]  /*0380*/  IMAD.X R9, R19, 0x1, R4, P0 ;  /* 0x0000000113097824 */ /* 0x000fe400000e0604 */
[----:B---3--:R-:W-:Y:S02]  /*0390*/  FFMA R23, R23, R26, R20 ;  /* 0x0000001a17177223 */ /* 0x008fe40000000014 */
[----:B------:R0:W2:Y:S04]  /*03a0*/  LDG.E R26, desc[UR8][R18.64] ;  /* 0x00000008121a7981 */ /* 0x0000a8000c1e1900 */
[----:B------:R1:W3:Y:S04]  /*03b0*/  LDG.E R25, desc[UR8][R28.64] ;  /* 0x000000081c197981 */ /* 0x0002e8000c1e1900 */
[----:B------:R5:W3:Y:S01]  /*03c0*/  LDG.E R24, desc[UR8][R8.64] ;  /* 0x0000000808187981 */ /* 0x000ae2000c1e1900 */
[----:B0-----:R-:W-:Y:S01]  /*03d0*/  IADD3 R18, P0, PT, R8, R5, RZ ;  /* 0x0000000508127210 */ /* 0x001fe20007f1e0ff */
[----:B-1----:R-:W-:-:S04]  /*03e0*/  IMAD.WIDE.U32 R28, R10, 0x4, R28 ;  /* 0x000000040a1c7825 */ /* 0x002fc800078e001c */
[----:B------:R-:W-:Y:S01]  /*03f0*/  IMAD.X R19, R9, 0x1, R4, P0 ;  /* 0x0000000109137824 */ /* 0x000fe200000e0604 */
[----:B-----5:R-:W-:Y:S01]  /*0400*/  IADD3 R8, P0, PT, R18, R5, RZ ;  /* 0x0000000512087210 */ /* 0x020fe20007f1e0ff */
[----:B----4-:R-:W-:Y:S01]  /*0410*/  FFMA R7, R7, R22, R23 ;  /* 0x0000001607077223 */ /* 0x010fe20000000017 */
[----:B------:R-:W-:Y:S01]  /*0420*/  IMAD.WIDE.U32 R20, R10, 0x4, R28 ;  /* 0x000000040a147825 */ /* 0x000fe200078e001c */
[----:B------:R0:W4:Y:S01]  /*0430*/  LDG.E R23, desc[UR8][R28.64] ;  /* 0x000000081c177981 */ /* 0x000122000c1e1900 */
[----:B------:R-:W-:-:S03]  /*0440*/  IADD3.X R9, PT, PT, R19, R4, RZ, P0, !PT ;  /* 0x0000000413097210 */ /* 0x000fc600007fe4ff */
[----:B------:R-:W4:Y:S04]  /*0450*/  LDG.E R18, desc[UR8][R18.64] ;  /* 0x0000000812127981 */ /* 0x000f28000c1e1900 */
[----:B------:R1:W5:Y:S01]  /*0460*/  LDG.E R22, desc[UR8][R20.64] ;  /* 0x0000000814167981 */ /* 0x000362000c1e1900 */
[----:B0-----:R-:W-:-:S03]  /*0470*/  IADD3 R28, P0, PT, R8, R5, RZ ;  /* 0x00000005081c7210 */ /* 0x001fc60007f1e0ff */
[----:B------:R-:W5:Y:S02]  /*0480*/  LDG.E R19, desc[UR8][R8.64] ;  /* 0x0000000808137981 */ /* 0x000f64000c1e1900 */
[----:B------:R-:W-:Y:S02]  /*0490*/  IMAD.X R29, R9, 0x1, R4, P0 ;  /* 0x00000001091d7824 */ /* 0x000fe400000e0604 */
[----:B-1----:R-:W-:-:S03]  /*04a0*/  IMAD.WIDE.U32 R20, R10, 0x4, R20 ;  /* 0x000000040a147825 */ /* 0x002fc600078e0014 */
[----:B------:R-:W5:Y:S04]  /*04b0*/  LDG.E R28, desc[UR8][R28.64] ;  /* 0x000000081c1c7981 */ /* 0x000f68000c1e1900 */
[----:B------:R-:W5:Y:S01]  /*04c0*/  LDG.E R20, desc[UR8][R20.64] ;  /* 0x0000000814147981 */ /* 0x000f62000c1e1900 */
[----:B------:R-:W-:-:S04]  /*04d0*/  UIADD3 UR6, UPT, UPT, UR6, 0x8, URZ ;  /* 0x0000000806067890 */ /* 0x000fc8000fffe0ff */
[----:B------:R-:W-:Y:S01]  /*04e0*/  UISETP.NE.AND UP1, UPT, UR6, URZ, UPT ;  /* 0x000000ff0600728c */ /* 0x000fe2000bf25270 */
[----:B------:R-:W-:Y:S01]  /*04f0*/  LEA R2, P0, R11, R2, 0x5 ;  /* 0x000000020b027211 */ /* 0x000fe200078028ff */
[----:B------:R-:W-:-:S04]  /*0500*/  IMAD.WIDE.U32 R16, R10, 0x20, R16 ;  /* 0x000000200a107825 */ /* 0x000fc800078e0010 */
[----:B------:R-:W-:Y:S02]  /*0510*/  IMAD.X R3, R3, 0x1, R6, P0 ;  /* 0x0000000103037824 */ /* 0x000fe400000e0606 */
[----:B--2---:R-:W-:-:S04]  /*0520*/  FFMA R7, R26, R27, R7 ;  /* 0x0000001b1a077223 */ /* 0x004fc80000000007 */
[----:B---3--:R-:W-:-:S04]  /*0530*/  FFMA R7, R24, R25, R7 ;  /* 0x0000001918077223 */ /* 0x008fc80000000007 */
[----:B----4-:R-:W-:-:S04]  /*0540*/  FFMA R24, R18, R23, R7 ;  /* 0x0000001712187223 */ /* 0x010fc80000000007 */
[----:B-----5:R-:W-:-:S04]  /*0550*/  FFMA R19, R19, R22, R24 ;  /* 0x0000001613137223 */ /* 0x020fc80000000018 */
[----:B------:R-:W-:Y:S01]  /*0560*/  FFMA R19, R28, R20, R19 ;  /* 0x000000141c137223 */ /* 0x000fe20000000013 */
[----:B------:R-:W-:Y:S06]  /*0570*/  BRA.U UP1, `(.L_x_51) ;  /* 0xfffffffd01347547 */ /* 0x000fec000b83ffff */
.L_x_50:
[----:B------:R-:W-:Y:S05]  /*0580*/  BRA.U !UP0, `(.L_x_49) ;  /* 0x00000005083c7547 */ /* 0x000fea000b800000 */
[----:B------:R-:W-:Y:S01]  /*0590*/  UISETP.GE.U32.AND UP0, UPT, UR5, 0x4, UPT ;  /* 0x000000040500788c */ /* 0x000fe2000bf06070 */
[----:B------:R-:W-:Y:S01]  /*05a0*/  IMAD.MOV.U32 R13, RZ, RZ, RZ ;  /* 0x000000ffff0d7224 */ /* 0x000fe200078e00ff */
[----:B------:R-:W-:-:S04]  /*05b0*/  ULOP3.LUT UR6, UR7, 0x3, URZ, 0xc0, !UPT ;  /* 0x0000000307067892 */ /* 0x000fc8000f8ec0ff */
[----:B------:R-:W-:-:S03]  /*05c0*/  UISETP.NE.AND UP1, UPT, UR6, URZ, UPT ;  /* 0x000000ff0600728c */ /* 0x000fc6000bf25270 */
[----:B------:R-:W-:Y:S08]  /*05d0*/  BRA.U !UP0, `(.L_x_52) ;  /* 0x0000000108847547 */ /* 0x000ff0000b800000 */
[----:B------:R-:W0:Y:S01]  /*05e0*/  LDCU.64 UR10, c[0x0][0x390] ;  /* 0x00007200ff0a77ac */ /* 0x000e220008000a00 */
[----:B------:R-:W-:Y:S01]  /*05f0*/  IMAD.WIDE.U32 R4, R10, UR4, R12 ;  /* 0x000000040a047c25 */ /* 0x000fe2000f8e000c */
[C---:B------:R-:W-:Y:S01]  /*0600*/  SHF.L.U64.HI R7, R11.reuse, 0x2, R0 ;  /* 0x000000020b077819 */ /* 0x040fe20000010200 */
[----:B------:R-:W1:Y:S02]  /*0610*/  LDCU.64 UR12, c[0x0][0x388] ;  /* 0x00007100ff0c77ac */ /* 0x000e640008000a00 */
[----:B------:R-:W-:-:S04]  /*0620*/  IMAD.WIDE.U32 R2, R11, UR4, R14 ;  /* 0x000000040b027c25 */ /* 0x000fc8000f8e000e */
[----:B------:R-:W-:Y:S02]  /*0630*/  IMAD R3, R0, UR4, R3 ;  /* 0x0000000400037c24 */ /* 0x000fe4000f8e0203 */
[----:B------:R-:W-:Y:S01]  /*0640*/  IMAD.SHL.U32 R27, R11, 0x4, RZ ;  /* 0x000000040b1b7824 */ /* 0x000fe200078e00ff */
[----:B0-----:R-:W-:Y:S02]  /*0650*/  LEA R20, P1, R4, UR10, 0x2 ;  /* 0x0000000a04147c11 */ /* 0x001fe4000f8210ff */
[----:B-1----:R-:W-:Y:S02]  /*0660*/  LEA R22, P0, R2, UR12, 0x2 ;  /* 0x0000000c02167c11 */ /* 0x002fe4000f8010ff */
[----:B------:R-:W-:Y:S02]  /*0670*/  LEA.HI.X R21, R4, UR11, R5, 0x2, P1 ;  /* 0x0000000b04157c11 */ /* 0x000fe400088f1405 */
[----:B------:R-:W-:Y:S02]  /*0680*/  LEA.HI.X R23, R2, UR13, R3, 0x2, P0 ;  /* 0x0000000d02177c11 */ /* 0x000fe400080f1403 */
[----:B------:R-:W-:Y:S01]  /*0690*/  IADD3 R2, P0, PT, R22, R27, RZ ;  /* 0x0000001b16027210 */ /* 0x000fe20007f1e0ff */
[----:B------:R-:W-:Y:S01]  /*06a0*/  IMAD.WIDE.U32 R24, R10, 0x4, R20 ;  /* 0x000000040a187825 */ /* 0x000fe200078e0014 */
[----:B------:R0:W2:Y:S02]  /*06b0*/  LDG.E R8, desc[UR8][R20.64] ;  /* 0x0000000814087981 */ /* 0x0000a4000c1e1900 */
[----:B------:R-:W-:-:S02]  /*06c0*/  IADD3.X R3, PT, PT, R23, R7, RZ, P0, !PT ;  /* 0x0000000717037210 */ /* 0x000fc400007fe4ff */
[----:B------:R-:W-:Y:S01]  /*06d0*/  IADD3 R4, P0, PT, R2, R27, RZ ;  /* 0x0000001b02047210 */ /* 0x000fe20007f1e0ff */
[----:B------:R-:W2:Y:S01]  /*06e0*/  LDG.E R18, desc[UR8][R22.64] ;  /* 0x0000000816127981 */ /* 0x000ea2000c1e1900 */
[----:B------:R-:W-:-:S03]  /*06f0*/  IMAD.WIDE.U32 R16, R10, 0x4, R24 ;  /* 0x000000040a107825 */ /* 0x000fc600078e0018 */
[----:B------:R-:W3:Y:S01]  /*0700*/  LDG.E R9, desc[UR8][R24.64] ;  /* 0x0000000818097981 */ /* 0x000ee2000c1e1900 */
[----:B------:R-:W-:Y:S01]  /*0710*/  IMAD.X R5, R3, 0x1, R7, P0 ;  /* 0x0000000103057824 */ /* 0x000fe200000e0607 */
[----:B------:R-:W-:Y:S02]  /*0720*/  IADD3 R6, P0, PT, R4, R27, RZ ;  /* 0x0000001b04067210 */ /* 0x000fe40007f1e0ff */
[----:B------:R-:W3:Y:S01]  /*0730*/  LDG.E R3, desc[UR8][R2.64] ;  /* 0x0000000802037981 */ /* 0x000ee2000c1e1900 */
[----:B0-----:R-:W-:-:S03]  /*0740*/  IMAD.WIDE.U32 R20, R10, 0x4, R16 ;  /* 0x000000040a147825 */ /* 0x001fc600078e0010 */
[----:B------:R-:W4:Y:S01]  /*0750*/  LDG.E R26, desc[UR8][R16.64] ;  /* 0x00000008101a7981 */ /* 0x000f22000c1e1900 */
[----:B------:R-:W-:-:S03]  /*0760*/  IMAD.X R7, R5, 0x1, R7, P0 ;  /* 0x0000000105077824 */ /* 0x000fc600000e0607 */
[----:B------:R-:W4:Y:S04]  /*0770*/  LDG.E R5, desc[UR8][R4.64] ;  /* 0x0000000804057981 */ /* 0x000f28000c1e1900 */
[----:B------:R-:W5:Y:S04]  /*0780*/  LDG.E R20, desc[UR8][R20.64] ;  /* 0x0000000814147981 */ /* 0x000f68000c1e1900 */
[----:B------:R-:W5:Y:S01]  /*0790*/  LDG.E R7, desc[UR8][R6.64] ;  /* 0x0000000806077981 */ /* 0x000f62000c1e1900 */
[----:B------:R-:W-:Y:S01]  /*07a0*/  UIADD3 UR4, UPT, UPT, UR4, 0x4, URZ ;  /* 0x0000000404047890 */ /* 0x000fe2000fffe0ff */
[----:B--2---:R-:W-:-:S04]  /*07b0*/  FFMA R8, R18, R8, R19 ;  /* 0x0000000812087223 */ /* 0x004fc80000000013 */
[----:B---3--:R-:W-:-:S04]  /*07c0*/  FFMA R8, R3, R9, R8 ;  /* 0x0000000903087223 */ /* 0x008fc80000000008 */
[----:B----4-:R-:W-:-:S04]  /*07d0*/  FFMA R8, R5, R26, R8 ;  /* 0x0000001a05087223 */ /* 0x010fc80000000008 */
[----:B-----5:R-:W-:-:S07]  /*07e0*/  FFMA R19, R7, R20, R8 ;  /* 0x0000001407137223 */ /* 0x020fce0000000008 */
.L_x_52:
[----:B------:R-:W-:Y:S05]  /*07f0*/  BRA.U !UP1, `(.L_x_49) ;  /* 0x0000000109a07547 */ /* 0x000fea000b800000 */
[----:B------:R-:W-:Y:S02]  /*0800*/  UISETP.NE.AND UP0, UPT, UR6, 0x1, UPT ;  /* 0x000000010600788c */ /* 0x000fe4000bf05270 */
[----:B------:R-:W-:-:S04]  /*0810*/  ULOP3.LUT UR5, UR7, 0x1, URZ, 0xc0, !UPT ;  /* 0x0000000107057892 */ /* 0x000fc8000f8ec0ff */
[----:B------:R-:W-:-:S03]  /*0820*/  UISETP.NE.U32.AND UP1, UPT, UR5, 0x1, UPT ;  /* 0x000000010500788c */ /* 0x000fc6000bf25070 */
[----:B------:R-:W-:Y:S08]  /*0830*/  BRA.U !UP0, `(.L_x_53) ;  /* 0x0000000108547547 */ /* 0x000ff0000b800000 */
[----:B------:R-:W0:Y:S01]  /*0840*/  LDCU.64 UR12, c[0x0][0x390] ;  /* 0x00007200ff0c77ac */ /* 0x000e220008000a00 */
[----:B------:R-:W-:Y:S02]  /*0850*/  IMAD.MOV.U32 R2, RZ, RZ, R14 ;  /* 0x000000ffff027224 */ /* 0x000fe400078e000e */
[----:B------:R-:W-:Y:S01]  /*0860*/  IMAD.MOV.U32 R3, RZ, RZ, R15 ;  /* 0x000000ffff037224 */ /* 0x000fe200078e000f */
[----:B------:R-:W1:Y:S01]  /*0870*/  LDCU.64 UR10, c[0x0][0x388] ;  /* 0x00007100ff0a77ac */ /* 0x000e620008000a00 */
[----:B------:R-:W-:-:S04]  /*0880*/  IMAD.WIDE.U32 R8, R10, UR4, R12 ;  /* 0x000000040a087c25 */ /* 0x000fc8000f8e000c */
[----:B------:R-:W-:-:S04]  /*0890*/  IMAD.WIDE.U32 R2, R11, UR4, R2 ;  /* 0x000000040b027c25 */ /* 0x000fc8000f8e0002 */
[----:B------:R-:W-:Y:S01]  /*08a0*/  IMAD R3, R0, UR4, R3 ;  /* 0x0000000400037c24 */ /* 0x000fe2000f8e0203 */
[----:B0-----:R-:W-:Y:S02]  /*08b0*/  LEA R6, P1, R8, UR12, 0x2 ;  /* 0x0000000c08067c11 */ /* 0x001fe4000f8210ff */
[----:B-1----:R-:W-:Y:S02]  /*08c0*/  LEA R4, P0, R2, UR10, 0x2 ;  /* 0x0000000a02047c11 */ /* 0x002fe4000f8010ff */
[----:B------:R-:W-:Y:S02]  /*08d0*/  LEA.HI.X R7, R8, UR13, R9, 0x2, P1 ;  /* 0x0000000d08077c11 */ /* 0x000fe400088f1409 */
[----:B------:R-:W-:Y:S02]  /*08e0*/  LEA.HI.X R5, R2, UR11, R3, 0x2, P0 ;  /* 0x0000000b02057c11 */ /* 0x000fe400080f1403 */
[C---:B------:R-:W-:Y:S01]  /*08f0*/  LEA R2, P0, R11.reuse, R4, 0x2 ;  /* 0x000000040b027211 */ /* 0x040fe200078010ff */
[----:B------:R-:W-:Y:S01]  /*0900*/  IMAD.WIDE.U32 R8, R10, 0x4, R6 ;  /* 0x000000040a087825 */ /* 0x000fe200078e0006 */
[----:B------:R-:W2:Y:S02]  /*0910*/  LDG.E R16, desc[UR8][R6.64] ;  /* 0x0000000806107981 */ /* 0x000ea4000c1e1900 */
[----:B------:R-:W-:-:S02]  /*0920*/  LEA.HI.X R3, R11, R5, R0, 0x2, P0 ;  /* 0x000000050b037211 */ /* 0x000fc400000f1400 */
[----:B------:R-:W2:Y:S04]  /*0930*/  LDG.E R4, desc[UR8][R4.64] ;  /* 0x0000000804047981 */ /* 0x000ea8000c1e1900 */
[----:B------:R-:W3:Y:S04]  /*0940*/  LDG.E R8, desc[UR8][R8.64] ;  /* 0x0000000808087981 */ /* 0x000ee8000c1e1900 */
[----:B------:R-:W3:Y:S01]  /*0950*/  LDG.E R2, desc[UR8][R2.64] ;  /* 0x0000000802027981 */ /* 0x000ee2000c1e1900 */
[----:B------:R-:W-:Y:S01]  /*0960*/  UIADD3 UR4, UPT, UPT, UR4, 0x2, URZ ;  /* 0x0000000204047890 */ /* 0x000fe2000fffe0ff */
[----:B--2---:R-:W-:-:S04]  /*0970*/  FFMA R19, R4, R16, R19 ;  /* 0x0000001004137223 */ /* 0x004fc80000000013 */
[----:B---3--:R-:W-:-:S07]  /*0980*/  FFMA R19, R8, R2, R19 ;  /* 0x0000000208137223 */ /* 0x008fce0000000013 */
.L_x_53:
[----:B------:R-:W-:Y:S05]  /*0990*/  BRA.U UP1, `(.L_x_49) ;  /* 0x0000000101387547 */ /* 0x000fea000b800000 */
[----:B------:R-:W0:Y:S01]  /*09a0*/  LDCU.64 UR12, c[0x0][0x390] ;  /* 0x00007200ff0c77ac */ /* 0x000e220008000a00 */
[----:B------:R-:W-:Y:S01]  /*09b0*/  MOV R4, R14 ;  /* 0x0000000e00047202 */ /* 0x000fe20000000f00 */
        /* <DEDUP_REMOVED lines=8> */
[----:B------:R-:W-:-:S03]  /*0a40*/  LEA.HI.X R7, R4, UR11, R5, 0x2, P0 ;  /* 0x0000000b04077c11 */ /* 0x000fc600080f1405 */
[----:B------:R-:W2:Y:S04]  /*0a50*/  LDG.E R8, desc[UR8][R8.64] ;  /* 0x0000000808087981 */ /* 0x000ea8000c1e1900 */
[----:B------:R-:W2:Y:S02]  /*0a60*/  LDG.E R6, desc[UR8][R6.64] ;  /* 0x0000000806067981 */ /* 0x000ea4000c1e1900 */
[----:B--2---:R-:W-:-:S07]  /*0a70*/  FFMA R19, R6, R8, R19 ;  /* 0x0000000806137223 */ /* 0x004fce0000000013 */
.L_x_49:
        /* <DEDUP_REMOVED lines=11> */
[----:B------:R-:W-:Y:S05]  /*0b30*/  CALL.REL.NOINC `($__internal_2_$__cuda_sm3x_div_rn_noftz_f32_slowpath) ;  /* 0x00000000003c7944 */ /* 0x000fea0003c00000 */
.L_x_55:
[----:B------:R-:W-:Y:S05]  /*0b40*/  BSYNC.RECONVERGENT B0 ;  /* 0x0000000000007941 */ /* 0x000fea0003800200 */
.L_x_54:
        /* <DEDUP_REMOVED lines=14> */
        .weak           $__internal_2_$__cuda_sm3x_div_rn_noftz_f32_slowpath
        .type           $__internal_2_$__cuda_sm3x_div_rn_noftz_f32_slowpath,@function
        .size           $__internal_2_$__cuda_sm3x_div_rn_noftz_f32_slowpath,(.L_x_85 - $__internal_2_$__cuda_sm3x_div_rn_noftz_f32_slowpath)
$__internal_2_$__cuda_sm3x_div_rn_noftz_f32_slowpath:
        /* <DEDUP_REMOVED lines=35> */
.L_x_57:
[----:B------:R-:W-:Y:S01]  /*0e60*/  LEA R7, R5, 0xc0800000, 0x17 ;  /* 0xc080000005077811 */ /* 0x000fe200078eb8ff */
[----:B------:R-:W-:Y:S04]  /*0e70*/  BSSY.RECONVERGENT B2, `(.L_x_62) ;  /* 0x0000036000027945 */ /* 0x000fe80003800200 */
[----:B------:R-:W-:Y:S02]  /*0e80*/  IMAD.IADD R7, R4, 0x1, -R7 ;  /* 0x0000000104077824 */ /* 0x000fe400078e0a07 */
[----:B------:R-:W-:Y:S02]  /*0e90*/  VIADD R4, R8, 0xffffff81 ;  /* 0xffffff8108047836 */ /* 0x000fe40000000000 */
[----:B------:R-:W0:Y:S01]  /*0ea0*/  MUFU.RCP R6, R7 ;  /* 0x0000000700067308 */ /* 0x000e220000001000 */
[----:B------:R-:W-:Y:S01]  /*0eb0*/  FADD.FTZ R9, -R7, -RZ ;  /* 0x800000ff07097221 */ /* 0x000fe20000010100 */
[----:B------:R-:W-:-:S03]  /*0ec0*/  IMAD R0, R4, -0x800000, R19 ;  /* 0xff80000004007824 */ /* 0x000fc600078e0213 */
[----:B0-----:R-:W-:-:S04]  /*0ed0*/  FFMA R11, R6, R9, 1 ;  /* 0x3f800000060b7423 */ /* 0x001fc80000000009 */
[----:B------:R-:W-:-:S04]  /*0ee0*/  FFMA R17, R6, R11, R6 ;  /* 0x0000000b06117223 */ /* 0x000fc80000000006 */
[----:B------:R-:W-:-:S04]  /*0ef0*/  FFMA R6, R0, R17, RZ ;  /* 0x0000001100067223 */ /* 0x000fc800000000ff */
[----:B------:R-:W-:-:S04]  /*0f00*/  FFMA R11, R9, R6, R0 ;  /* 0x00000006090b7223 */ /* 0x000fc80000000000 */
[----:B------:R-:W-:Y:S01]  /*0f10*/  FFMA R8, R17, R11, R6 ;  /* 0x0000000b11087223 */ /* 0x000fe20000000006 */
[----:B------:R-:W-:-:S03]  /*0f20*/  IADD3 R6, PT, PT, R4, 0x7f, -R5 ;  /* 0x0000007f04067810 */ /* 0x000fc60007ffe805 */
[----:B------:R-:W-:Y:S02]  /*0f30*/  FFMA R9, R9, R8, R0 ;  /* 0x0000000809097223 */ /* 0x000fe40000000000 */
[----:B------:R-:W-:Y:S02]  /*0f40*/  IMAD.IADD R3, R6, 0x1, R3 ;  /* 0x0000000106037824 */ /* 0x000fe400078e0203 */
        /* <DEDUP_REMOVED lines=14> */
[-CC-:B------:R-:W-:Y:S01]  /*1030*/  FFMA.RZ R3, R17, R9.reuse, R8.reuse ;  /* 0x0000000911037223 */ /* 0x180fe2000000c008 */
[----:B------:R-:W-:Y:S02]  /*1040*/  VIADD R6, R7, 0x20 ;  /* 0x0000002007067836 */ /* 0x000fe40000000000 */
[-CC-:B------:R-:W-:Y:S01]  /*1050*/  FFMA.RM R4, R17, R9.reuse, R8.reuse ;  /* 0x0000000911047223 */ /* 0x180fe20000004008 */
[----:B------:R-:W-:Y:S02]  /*1060*/  ISETP.NE.AND P2, PT, R7, RZ, PT ;  /* 0x000000ff0700720c */ /* 0x000fe40003f45270 */
[----:B------:R-:W-:Y:S01]  /*1070*/  LOP3.LUT R5, R3, 0x7fffff, RZ, 0xc0, !PT ;  /* 0x007fffff03057812 */ /* 0x000fe200078ec0ff */
[----:B------:R-:W-:Y:S01]  /*1080*/  FFMA.RP R3, R17, R9, R8 ;  /* 0x0000000911037223 */ /* 0x000fe20000008008 */
[----:B------:R-:W-:Y:S01]  /*1090*/  ISETP.NE.AND P1, PT, R7, RZ, PT ;  /* 0x000000ff0700720c */ /* 0x000fe20003f25270 */
        /* <DEDUP_REMOVED lines=11> */
[----:B------:R-:W-:-:S04]  /*1150*/  LOP3.LUT R3, R3, R4, RZ, 0xc0, !PT ;  /* 0x0000000403037212 */ /* 0x000fc800078ec0ff */
[----:B------:R-:W-:-:S04]  /*1160*/  IADD3 R3, PT, PT, R6, R3, RZ ;  /* 0x0000000306037210 */ /* 0x000fc80007ffe0ff */
[----:B------:R-:W-:Y:S01]  /*1170*/  LOP3.LUT R0, R3, R0, RZ, 0xfc, !PT ;  /* 0x0000000003007212 */ /* 0x000fe200078efcff */
[----:B------:R-:W-:Y:S06]  /*1180*/  BRA `(.L_x_65) ;  /* 0x0000000000107947 */ /* 0x000fec0003800000 */
.L_x_64:
[----:B------:R-:W-:-:S04]  /*1190*/  LOP3.LUT R0, R0, 0x80000000, RZ, 0xc0, !PT ;  /* 0x8000000000007812 */ /* 0x000fc800078ec0ff */
[----:B------:R-:W-:Y:S01]  /*11a0*/  LOP3.LUT R0, R0, 0x7f800000, RZ, 0xfc, !PT ;  /* 0x7f80000000007812 */ /* 0x000fe200078efcff */
[----:B------:R-:W-:Y:S06]  /*11b0*/  BRA `(.L_x_65) ;  /* 0x0000000000047947 */ /* 0x000fec0003800000 */
.L_x_63:
[----:B------:R-:W-:-:S07]  /*11c0*/  IMAD R0, R3, 0x800000, R0 ;  /* 0x0080000003007824 */ /* 0x000fce00078e0200 */
.L_x_65:
[----:B------:R-:W-:Y:S05]  /*11d0*/  BSYNC.RECONVERGENT B2 ;  /* 0x0000000000027941 */ /* 0x000fea0003800200 */
.L_x_62:
[----:B------:R-:W-:Y:S05]  /*11e0*/  BRA `(.L_x_66) ;  /* 0x0000000000207947 */ /* 0x000fea0003800000 */
.L_x_61:
[----:B------:R-:W-:-:S04]  /*11f0*/  LOP3.LUT R0, R4, 0x80000000, R19, 0x48, !PT ;  /* 0x8000000004007812 */ /* 0x000fc800078e4813 */
[----:B------:R-:W-:Y:S01]  /*1200*/  LOP3.LUT R0, R0, 0x7f800000, RZ, 0xfc, !PT ;  /* 0x7f80000000007812 */ /* 0x000fe200078efcff */
[----:B------:R-:W-:Y:S06]  /*1210*/  BRA `(.L_x_66) ;  /* 0x0000000000147947 */ /* 0x000fec0003800000 */
.L_x_60:
[----:B------:R-:W-:Y:S01]  /*1220*/  LOP3.LUT R0, R4, 0x80000000, R19, 0x48, !PT ;  /* 0x8000000004007812 */ /* 0x000fe200078e4813 */
[----:B------:R-:W-:Y:S06]  /*1230*/  BRA `(.L_x_66) ;  /* 0x00000000000c7947 */ /* 0x000fec0003800000 */
.L_x_59:
[----:B------:R-:W0:Y:S01]  /*1240*/  MUFU.RSQ R0, -QNAN ;  /* 0xffc0000000007908 */ /* 0x000e220000001400 */
[----:B------:R-:W-:Y:S05]  /*1250*/  BRA `(.L_x_66) ;  /* 0x0000000000047947 */ /* 0x000fea0003800000 */
.L_x_58:
[----:B------:R-:W-:-:S07]  /*1260*/  FADD.FTZ R0, R19, R0 ;  /* 0x0000000013007221 */ /* 0x000fce0000010000 */
.L_x_66:
[----:B------:R-:W-:Y:S05]  /*1270*/  BSYNC.RECONVERGENT B1 ;  /* 0x0000000000017941 */ /* 0x000fea0003800200 */
.L_x_56:
[----:B------:R-:W-:-:S04]  /*1280*/  IMAD.MOV.U32 R3, RZ, RZ, 0x0 ;  /* 0x00000000ff037424 */ /* 0x000fc800078e00ff */
[----:B0-----:R-:W-:Y:S05]  /*1290*/  RET.REL.NODEC R2 `(_Z26updateWeightsW2FloatKernelPdPKfS1_diii) ;  /* 0xffffffec02587950 */ /* 0x001fea0003c3ffff */
.L_x_67:
        /* <DEDUP_REMOVED lines=14> */
.L_x_85:


//--------------------- .text._Z29computeHiddenErrorFloatKernelPK6__halfPKfS3_Pfiii --------------------------
	.section	.text._Z29computeHiddenErrorFloatKernelPK6__halfPKfS3_Pfiii,"ax",@progbits
	.align	128
        .global         _Z29computeHiddenErrorFloatKernelPK6__halfPKfS3_Pfiii
        .type           _Z29computeHiddenErrorFloatKernelPK6__halfPKfS3_Pfiii,@function
        .size           _Z29computeHiddenErrorFloatKernelPK6__halfPKfS3_Pfiii,(.L_x_89 - _Z29computeHiddenErrorFloatKernelPK6__halfPKfS3_Pfiii)
        .other          _Z29computeHiddenErrorFloatKernelPK6__halfPKfS3_Pfiii,@"STO_CUDA_ENTRY STV_DEFAULT"
_Z29computeHiddenErrorFloatKernelPK6__halfPKfS3_Pfiii:
.text._Z29computeHiddenErrorFloatKernelPK6__halfPKfS3_Pfiii:
[----:B------:R-:W-:Y:S01]  /*0000*/  LDC R1, c[0x0][0x37c] ;  /* 0x0000df00ff017b82 */ /* 0x000fe20000000800 */
[----:B------:R-:W0:Y:S07]  /*0010*/  S2R R3, SR_TID.X ;  /* 0x0000000000037919 */ /* 0x000e2e0000002100 */
[----:B------:R-:W0:Y:S08]  /*0020*/  S2UR UR4, SR_CTAID.X ;  /* 0x00000000000479c3 */ /* 0x000e300000002500 */
[----:B------:R-:W0:Y:S08]  /*0030*/  LDC R2, c[0x0][0x360] ;  /* 0x0000d800ff027b82 */ /* 0x000e300000000800 */
[----:B------:R-:W1:Y:S08]  /*0040*/  S2UR UR15, SR_CTAID.Y ;  /* 0x00000000000f79c3 */ /* 0x000e700000002600 */
[----:B------:R-:W1:Y:S08]  /*0050*/  LDC R0, c[0x0][0x3a8] ;  /* 0x0000ea00ff007b82 */ /* 0x000e700000000800 */
[----:B------:R-:W2:Y:S01]  /*0060*/  LDC R19, c[0x0][0x3a0] ;  /* 0x0000e800ff137b82 */ /* 0x000ea20000000800 */
[----:B0-----:R-:W-:Y:S01]  /*0070*/  IMAD R2, R2, UR4, R3 ;  /* 0x0000000402027c24 */ /* 0x001fe2000f8e0203 */
[----:B-1----:R-:W-:-:S04]  /*0080*/  ISETP.LE.AND P0, PT, R0, UR15, PT ;  /* 0x0000000f00007c0c */ /* 0x002fc8000bf03270 */
[----:B--2---:R-:W-:-:S13]  /*0090*/  ISETP.GE.OR P0, PT, R2, R19, P0 ;  /* 0x000000130200720c */ /* 0x004fda0000706670 */
[----:B------:R-:W-:Y:S05]  /*00a0*/  @P0 EXIT ;  /* 0x000000000000094d */ /* 0x000fea0003800000 */
[----:B------:R-:W0:Y:S01]  /*00b0*/  LDCU UR11, c[0x0][0x3a4] ;  /* 0x00007480ff0b77ac */ /* 0x000e220008000800 */
[----:B------:R-:W-:Y:S01]  /*00c0*/  HFMA2 R27, -RZ, RZ, 0, 0 ;  /* 0x00000000ff1b7431 */ /* 0x000fe200000001ff */
[----:B------:R-:W-:Y:S01]  /*00d0*/  SHF.R.S32.HI R0, RZ, 0x1f, R19 ;  /* 0x0000001fff007819 */ /* 0x000fe20000011413 */
[----:B------:R-:W1:Y:S01]  /*00e0*/  LDCU.64 UR12, c[0x0][0x358] ;  /* 0x00006b00ff0c77ac */ /* 0x000e620008000a00 */
[----:B0-----:R-:W-:-:S09]  /*00f0*/  UISETP.GE.AND UP0, UPT, UR11, 0x1, UPT ;  /* 0x000000010b00788c */ /* 0x001fd2000bf06270 */
[----:B-1----:R-:W-:Y:S05]  /*0100*/  BRA.U !UP0, `(.L_x_68) ;  /* 0x0000000908947547 */ /* 0x002fea000b800000 */
[----:B------:R-:W-:Y:S01]  /*0110*/  UISETP.GE.U32.AND UP1, UPT, UR11, 0x8, UPT ;  /* 0x000000080b00788c */ /* 0x000fe2000bf26070 */
[----:B------:R-:W-:Y:S01]  /*0120*/  SHF.R.S32.HI R3, RZ, 0x1f, R2 ;  /* 0x0000001fff037819 */ /* 0x000fe20000011402 */
[----:B------:R-:W-:Y:S01]  /*0130*/  USHF.R.S32.HI UR4, URZ, 0x1f, UR11 ;  /* 0x0000001fff047899 */ /* 0x000fe2000801140b */
[----:B------:R-:W-:Y:S01]  /*0140*/  IMAD.MOV.U32 R27, RZ, RZ, RZ ;  /* 0x000000ffff1b7224 */ /* 0x000fe200078e00ff */
[----:B------:R-:W-:Y:S02]  /*0150*/  ULOP3.LUT UR10, UR11, 0x7, URZ, 0xc0, !UPT ;  /* 0x000000070b0a7892 */ /* 0x000fe4000f8ec0ff */
[----:B------:R-:W-:Y:S02]  /*0160*/  UIMAD.WIDE.U32 UR6, UR15, UR11, URZ ;  /* 0x0000000b0f0672a5 */ /* 0x000fe4000f8e00ff */
[----:B------:R-:W-:Y:S02]  /*0170*/  UIMAD UR9, UR4, UR15, URZ ;  /* 0x0000000f040972a4 */ /* 0x000fe4000f8e02ff */
[----:B------:R-:W-:Y:S01]  /*0180*/  UISETP.NE.AND UP0, UPT, UR10, URZ, UPT ;  /* 0x000000ff0a00728c */ /* 0x000fe2000bf05270 */
[----:B------:R-:W-:Y:S01]  /*0190*/  UMOV UR4, URZ ;  /* 0x000000ff00047c82 */ /* 0x000fe20008000000 */
[----:B------:R-:W-:Y:S01]  /*01a0*/  UIADD3 UR9, UPT, UPT, UR7, UR9, URZ ;  /* 0x0000000907097290 */ /* 0x000fe2000fffe0ff */
[----:B------:R-:W-:Y:S11]  /*01b0*/  BRA.U !UP1, `(.L_x_69) ;  /* 0x0000000509107547 */ /* 0x000ff6000b800000 */
[----:B------:R-:W0:Y:S01]  /*01c0*/  LDCU.128 UR16, c[0x0][0x380] ;  /* 0x00007000ff1077ac */ /* 0x000e220008000c00 */
[----:B------:R-:W-:Y:S01]  /*01d0*/  MOV R27, RZ ;  /* 0x000000ff001b7202 */ /* 0x000fe20000000f00 */
[C---:B------:R-:W-:Y:S01]  /*01e0*/  IMAD.SHL.U32 R25, R19.reuse, 0x2, RZ ;  /* 0x0000000213197824 */ /* 0x040fe200078e00ff */
[C-C-:B------:R-:W-:Y:S01]  /*01f0*/  SHF.L.U64.HI R23, R19.reuse, 0x1, R0.reuse ;  /* 0x0000000113177819 */ /* 0x140fe20000010200 */
[----:B------:R-:W-:Y:S01]  /*0200*/  ULOP3.LUT UR4, UR11, 0x7ffffff8, URZ, 0xc0, !UPT ;  /* 0x7ffffff80b047892 */ /* 0x000fe2000f8ec0ff */
[----:B------:R-:W-:-:S03]  /*0210*/  SHF.L.U64.HI R18, R19, 0x4, R0 ;  /* 0x0000000413127819 */ /* 0x000fc60000010200 */
[----:B------:R-:W-:Y:S02]  /*0220*/  UIADD3 UR14, UPT, UPT, -UR4, URZ, URZ ;  /* 0x000000ff040e7290 */ /* 0x000fe4000fffe1ff */
[----:B0-----:R-:W-:Y:S01]  /*0230*/  ULEA UR5, UP1, UR6, UR18, 0x2 ;  /* 0x0000001206057291 */ /* 0x001fe2000f8210ff */
[----:B------:R-:W-:-:S03]  /*0240*/  LEA R20, P0, R2, UR16, 0x1 ;  /* 0x0000001002147c11 */ /* 0x000fc6000f8008ff */
[----:B------:R-:W-:Y:S01]  /*0250*/  ULEA.HI.X UR8, UR6, UR19, UR9, 0x2, UP1 ;  /* 0x0000001306087291 */ /* 0x000fe200088f1409 */
[----:B------:R-:W-:Y:S01]  /*0260*/  LEA.HI.X R21, R2, UR17, R3, 0x1, P0 ;  /* 0x0000001102157c11 */ /* 0x000fe200080f0c03 */
[----:B------:R-:W-:-:S04]  /*0270*/  UIADD3 UR5, UP1, UPT, UR5, 0x10, URZ ;  /* 0x0000001005057890 */ /* 0x000fc8000ff3e0ff */
[----:B------:R-:W-:Y:S02]  /*0280*/  UIADD3.X UR8, UPT, UPT, URZ, UR8, URZ, UP1, !UPT ;  /* 0x00000008ff087290 */ /* 0x000fe40008ffe4ff */
[----:B------:R-:W-:-:S04]  /*0290*/  MOV R4, UR5 ;  /* 0x0000000500047c02 */ /* 0x000fc80008000f00 */
[----:B------:R-:W-:-:S07]  /*02a0*/  IMAD.U32 R5, RZ, RZ, UR8 ;  /* 0x00000008ff057e24 */ /* 0x000fce000f8e00ff */
.L_x_70:
[----:B------:R-:W2:Y:S04]  /*02b0*/  LDG.E.U16 R16, desc[UR12][R20.64] ;  /* 0x0000000c14107981 */ /* 0x000ea8000c1e1500 */
[----:B------:R-:W3:Y:S01]  /*02c0*/  LDG.E R22, desc[UR12][R4.64+-0x10] ;  /* 0xfffff00c04167981 */ /* 0x000ee2000c1e1900 */
[----:B------:R-:W-:-:S03]  /*02d0*/  IADD3 R14, P0, PT, R20, R25, RZ ;  /* 0x00000019140e7210 */ /* 0x000fc60007f1e0ff */
[----:B------:R-:W4:Y:S01]  /*02e0*/  LDG.E R24, desc[UR12][R4.64+-0xc] ;  /* 0xfffff40c04187981 */ /* 0x000f22000c1e1900 */
[----:B------:R-:W-:Y:S02]  /*02f0*/  IADD3.X R15, PT, PT, R21, R23, RZ, P0, !PT ;  /* 0x00000017150f7210 */ /* 0x000fe400007fe4ff */
[-C--:B------:R-:W-:Y:S01]  /*0300*/  IADD3 R10, P0, PT, R14, R25.reuse, RZ ;  /* 0x000000190e0a7210 */ /* 0x080fe20007f1e0ff */
[----:B------:R-:W5:Y:S04]  /*0310*/  LDG.E R28, desc[UR12][R4.64+-0x8] ;  /* 0xfffff80c041c7981 */ /* 0x000f68000c1e1900 */
[----:B------:R-:W-:Y:S01]  /*0320*/  IMAD.X R11, R15, 0x1, R23, P0 ;  /* 0x000000010f0b7824 */ /* 0x000fe200000e0617 */
[----:B------:R-:W-:Y:S01]  /*0330*/  IADD3 R6, P0, PT, R10, R25, RZ ;  /* 0x000000190a067210 */ /* 0x000fe20007f1e0ff */
[----:B------:R-:W4:Y:S03]  /*0340*/  LDG.E.U16 R14, desc[UR12][R14.64] ;  /* 0x0000000c0e0e7981 */ /* 0x000f26000c1e1500 */
[----:B------:R-:W-:Y:S01]  /*0350*/  IADD3.X R7, PT, PT, R11, R23, RZ, P0, !PT ;  /* 0x000000170b077210 */ /* 0x000fe200007fe4ff */
[----:B------:R-:W5:Y:S01]  /*0360*/  LDG.E.U16 R10, desc[UR12][R10.64] ;  /* 0x0000000c0a0a7981 */ /* 0x000f62000c1e1500 */
[----:B------:R-:W-:-:S03]  /*0370*/  IADD3 R8, P0, PT, R6, R25, RZ ;  /* 0x0000001906087210 */ /* 0x000fc60007f1e0ff */
[----:B------:R0:W5:Y:S02]  /*0380*/  LDG.E.U16 R26, desc[UR12][R6.64] ;  /* 0x0000000c061a7981 */ /* 0x000164000c1e1500 */
[----:B------:R-:W-:Y:S01]  /*0390*/  IMAD.X R9, R7, 0x1, R23, P0 ;  /* 0x0000000107097824 */ /* 0x000fe200000e0617 */
[----:B------:R-:W-:Y:S01]  /*03a0*/  IADD3 R12, P0, PT, R8, R25, RZ ;  /* 0x00000019080c7210 */ /* 0x000fe20007f1e0ff */
[----:B------:R-:W5:Y:S03]  /*03b0*/  LDG.E R11, desc[UR12][R4.64+-0x4] ;  /* 0xfffffc0c040b7981 */ /* 0x000f66000c1e1900 */
[----:B------:R-:W-:Y:S01]  /*03c0*/  IADD3.X R13, PT, PT, R9, R23, RZ, P0, !PT ;  /* 0x00000017090d7210 */ /* 0x000fe200007fe4ff */
[----:B------:R-:W5:Y:S04]  /*03d0*/  LDG.E.U16 R8, desc[UR12][R8.64] ;  /* 0x0000000c08087981 */ /* 0x000f68000c1e1500 */
[----:B------:R-:W5:Y:S01]  /*03e0*/  LDG.E R9, desc[UR12][R4.64+0x4] ;  /* 0x0000040c04097981 */ /* 0x000f62000c1e1900 */
[----:B--2---:R-:W-:Y:S01]  /*03f0*/  HADD2.F32 R29, -RZ, R16.H0_H0 ;  /* 0x20000010ff1d7230 */ /* 0x004fe20000004100 */
[----:B------:R-:W-:-:S02]  /*0400*/  IADD3 R16, P0, PT, R12, R25, RZ ;  /* 0x000000190c107210 */ /* 0x000fc40007f1e0ff */
[----:B------:R-:W2:Y:S03]  /*0410*/  LDG.E.U16 R12, desc[UR12][R12.64] ;  /* 0x0000000c0c0c7981 */ /* 0x000ea6000c1e1500 */
[----:B------:R-:W-:Y:S01]  /*0420*/  IMAD.X R17, R13, 0x1, R23, P0 ;  /* 0x000000010d117824 */ /* 0x000fe200000e0617 */
[----:B0-----:R-:W-:Y:S01]  /*0430*/  IADD3 R6, P0, PT, R16, R25, RZ ;  /* 0x0000001910067210 */ /* 0x001fe20007f1e0ff */
[----:B---3--:R-:W-:Y:S02]  /*0440*/  FFMA R27, R29, R22, R27 ;  /* 0x000000161d1b7223 */ /* 0x008fe4000000001b */
[----:B------:R-:W3:Y:S01]  /*0450*/  LDG.E R22, desc[UR12][R4.64] ;  /* 0x0000000c04167981 */ /* 0x000ee2000c1e1900 */
[----:B------:R-:W-:-:S03]  /*0460*/  IADD3.X R7, PT, PT, R17, R23, RZ, P0, !PT ;  /* 0x0000001711077210 */ /* 0x000fc600007fe4ff */
[----:B------:R-:W3:Y:S04]  /*0470*/  LDG.E.U16 R15, desc[UR12][R16.64] ;  /* 0x0000000c100f7981 */ /* 0x000ee8000c1e1500 */
[----:B------:R-:W3:Y:S04]  /*0480*/  LDG.E.U16 R6, desc[UR12][R6.64] ;  /* 0x0000000c06067981 */ /* 0x000ee8000c1e1500 */
[----:B------:R-:W3:Y:S04]  /*0490*/  LDG.E R29, desc[UR12][R4.64+0x8] ;  /* 0x0000080c041d7981 */ /* 0x000ee8000c1e1900 */
[----:B------:R0:W3:Y:S01]  /*04a0*/  LDG.E R13, desc[UR12][R4.64+0xc] ;  /* 0x00000c0c040d7981 */ /* 0x0000e2000c1e1900 */
[----:B----4-:R-:W-:-:S02]  /*04b0*/  HADD2.F32 R14, -RZ, R14.H0_H0 ;  /* 0x2000000eff0e7230 */ /* 0x010fc40000004100 */
[----:B-----5:R-:W-:-:S03]  /*04c0*/  HADD2.F32 R10, -RZ, R10.H0_H0 ;  /* 0x2000000aff0a7230 */ /* 0x020fc60000004100 */
[----:B------:R-:W-:Y:S01]  /*04d0*/  FFMA R27, R14, R24, R27 ;  /* 0x000000180e1b7223 */ /* 0x000fe2000000001b */
[----:B------:R-:W-:-:S03]  /*04e0*/  HADD2.F32 R26, -RZ, R26.H0_H0 ;  /* 0x2000001aff1a7230 */ /* 0x000fc60000004100 */
[----:B------:R-:W-:Y:S01]  /*04f0*/  FFMA R10, R10, R28, R27 ;  /* 0x0000001c0a0a7223 */ /* 0x000fe2000000001b */
[----:B------:R-:W-:Y:S01]  /*0500*/  HADD2.F32 R8, -RZ, R8.H0_H0 ;  /* 0x20000008ff087230 */ /* 0x000fe20000004100 */
[----:B------:R-:W-:Y:S02]  /*0510*/  UIADD3 UR14, UPT, UPT, UR14, 0x8, URZ ;  /* 0x000000080e0e7890 */ /* 0x000fe4000fffe0ff */
[----:B------:R-:W-:Y:S02]  /*0520*/  FFMA R11, R26, R11, R10 ;  /* 0x0000000b1a0b7223 */ /* 0x000fe4000000000a */
[----:B------:R-:W-:Y:S01]  /*0530*/  UISETP.NE.AND UP1, UPT, UR14, URZ, UPT ;  /* 0x000000ff0e00728c */ /* 0x000fe2000bf25270 */
[----:B0-----:R-:W-:Y:S02]  /*0540*/  IADD3 R4, P1, PT, R4, 0x20, RZ ;  /* 0x0000002004047810 */ /* 0x001fe40007f3e0ff */
[----:B------:R-:W-:-:S03]  /*0550*/  LEA R20, P0, R19, R20, 0x4 ;  /* 0x0000001413147211 */ /* 0x000fc600078020ff */
[----:B------:R-:W-:Y:S01]  /*0560*/  IMAD.X R5, RZ, RZ, R5, P1 ;  /* 0x000000ffff057224 */ /* 0x000fe200008e0605 */
[----:B------:R-:W-:Y:S01]  /*0570*/  IADD3.X R21, PT, PT, R21, R18, RZ, P0, !PT ;  /* 0x0000001215157210 */ /* 0x000fe200007fe4ff */
[----:B--2---:R-:W-:Y:S02]  /*0580*/  HADD2.F32 R17, -RZ, R12.H0_H0 ;  /* 0x2000000cff117230 */ /* 0x004fe40000004100 */
[----:B---3--:R-:W-:Y:S01]  /*0590*/  FFMA R8, R8, R22, R11 ;  /* 0x0000001608087223 */ /* 0x008fe2000000000b */
[----:B------:R-:W-:-:S03]  /*05a0*/  HADD2.F32 R15, -RZ, R15.H0_H0 ;  /* 0x2000000fff0f7230 */ /* 0x000fc60000004100 */
[----:B------:R-:W-:Y:S01]  /*05b0*/  FFMA R8, R17, R9, R8 ;  /* 0x0000000911087223 */ /* 0x000fe20000000008 */
[----:B------:R-:W-:-:S03]  /*05c0*/  HADD2.F32 R27, -RZ, R6.H0_H0 ;  /* 0x20000006ff1b7230 */ /* 0x000fc60000004100 */
[----:B------:R-:W-:-:S04]  /*05d0*/  FFMA R8, R15, R29, R8 ;  /* 0x0000001d0f087223 */ /* 0x000fc80000000008 */
[----:B------:R-:W-:Y:S01]  /*05e0*/  FFMA R27, R27, R13, R8 ;  /* 0x0000000d1b1b7223 */ /* 0x000fe20000000008 */
[----:B------:R-:W-:Y:S06]  /*05f0*/  BRA.U UP1, `(.L_x_70) ;  /* 0xfffffffd012c7547 */ /* 0x000fec000b83ffff */
.L_x_69:
[----:B------:R-:W-:Y:S05]  /*0600*/  BRA.U !UP0, `(.L_x_68) ;  /* 0x0000000508547547 */ /* 0x000fea000b800000 */
[----:B------:R-:W-:Y:S02]  /*0610*/  UISETP.GE.U32.AND UP1, UPT, UR10, 0x4, UPT ;  /* 0x000000040a00788c */ /* 0x000fe4000bf26070 */
[----:B------:R-:W-:-:S04]  /*0620*/  ULOP3.LUT UR14, UR11, 0x3, URZ, 0xc0, !UPT ;  /* 0x000000030b0e7892 */ /* 0x000fc8000f8ec0ff */
[----:B------:R-:W-:-:S03]  /*0630*/  UISETP.NE.AND UP0, UPT, UR14, URZ, UPT ;  /* 0x000000ff0e00728c */ /* 0x000fc6000bf05270 */
[----:B------:R-:W-:Y:S08]  /*0640*/  BRA.U !UP1, `(.L_x_71) ;  /* 0x0000000109907547 */ /* 0x000ff0000b800000 */
[----:B------:R-:W0:Y:S01]  /*0650*/  LDCU.128 UR16, c[0x0][0x380] ;  /* 0x00007000ff1077ac */ /* 0x000e220008000c00 */
[C---:B------:R-:W-:Y:S01]  /*0660*/  IMAD.WIDE.U32 R4, R19.reuse, UR4, R2 ;  /* 0x0000000413047c25 */ /* 0x040fe2000f8e0002 */
[C---:B------:R-:W-:Y:S01]  /*0670*/  SHF.L.U64.HI R13, R19.reuse, 0x1, R0 ;  /* 0x00000001130d7819 */ /* 0x040fe20000010200 */
[----:B------:R-:W-:Y:S02]  /*0680*/  UIADD3 UR5, UP1, UPT, UR4, UR6, URZ ;  /* 0x0000000604057290 */ /* 0x000fe4000ff3e0ff */
[----:B------:R-:W-:Y:S02]  /*0690*/  IMAD R5, R0, UR4, R5 ;  /* 0x0000000400057c24 */ /* 0x000fe4000f8e0205 */
[----:B------:R-:W-:Y:S01]  /*06a0*/  IMAD.SHL.U32 R15, R19, 0x2, RZ ;  /* 0x00000002130f7824 */ /* 0x000fe200078e00ff */
[----:B------:R-:W-:Y:S01]  /*06b0*/  UIADD3.X UR8, UPT, UPT, URZ, UR9, URZ, UP1, !UPT ;  /* 0x00000009ff087290 */ /* 0x000fe20008ffe4ff */
[----:B0-----:R-:W-:Y:S01]  /*06c0*/  LEA R6, P0, R4, UR16, 0x1 ;  /* 0x0000001004067c11 */ /* 0x001fe2000f8008ff */
[----:B------:R-:W-:-:S03]  /*06d0*/  ULEA UR10, UP2, UR5, UR18, 0x2 ;  /* 0x00000012050a7291 */ /* 0x000fc6000f8410ff */
[----:B------:R-:W-:Y:S01]  /*06e0*/  LEA.HI.X R7, R4, UR17, R5, 0x1, P0 ;  /* 0x0000001104077c11 */ /* 0x000fe200080f0c05 */
[----:B------:R-:W-:Y:S01]  /*06f0*/  ULEA.HI.X UR8, UR5, UR19, UR8, 0x2, UP2 ;  /* 0x0000001305087291 */ /* 0x000fe200090f1408 */
[----:B------:R-:W-:Y:S01]  /*0700*/  IADD3 R8, P0, PT, R6, R15, RZ ;  /* 0x0000000f06087210 */ /* 0x000fe20007f1e0ff */
[----:B------:R-:W-:Y:S02]  /*0710*/  IMAD.U32 R4, RZ, RZ, UR10 ;  /* 0x0000000aff047e24 */ /* 0x000fe4000f8e00ff */
[----:B------:R-:W2:Y:S01]  /*0720*/  LDG.E.U16 R6, desc[UR12][R6.64] ;  /* 0x0000000c06067981 */ /* 0x000ea2000c1e1500 */
[----:B------:R-:W-:Y:S02]  /*0730*/  IADD3.X R9, PT, PT, R7, R13, RZ, P0, !PT ;  /* 0x0000000d07097210 */ /* 0x000fe400007fe4ff */
[----:B------:R-:W-:Y:S02]  /*0740*/  IADD3 R10, P0, PT, R8, R15, RZ ;  /* 0x0000000f080a7210 */ /* 0x000fe40007f1e0ff */
[----:B------:R-:W-:Y:S01]  /*0750*/  MOV R5, UR8 ;  /* 0x0000000800057c02 */ /* 0x000fe20008000f00 */
[----:B------:R-:W3:Y:S01]  /*0760*/  LDG.E.U16 R8, desc[UR12][R8.64] ;  /* 0x0000000c08087981 */ /* 0x000ee2000c1e1500 */
[----:B------:R-:W-:-:S02]  /*0770*/  IADD3.X R11, PT, PT, R9, R13, RZ, P0, !PT ;  /* 0x0000000d090b7210 */ /* 0x000fc400007fe4ff */
[----:B------:R-:W-:Y:S01]  /*0780*/  IADD3 R12, P0, PT, R10, R15, RZ ;  /* 0x0000000f0a0c7210 */ /* 0x000fe20007f1e0ff */
[----:B------:R-:W4:Y:S04]  /*0790*/  LDG.E R14, desc[UR12][R4.64] ;  /* 0x0000000c040e7981 */ /* 0x000f28000c1e1900 */
[----:B------:R-:W-:Y:S01]  /*07a0*/  IMAD.X R13, R11, 0x1, R13, P0 ;  /* 0x000000010b0d7824 */ /* 0x000fe200000e060d */
[----:B------:R-:W5:Y:S04]  /*07b0*/  LDG.E.U16 R10, desc[UR12][R10.64] ;  /* 0x0000000c0a0a7981 */ /* 0x000f68000c1e1500 */
[----:B------:R-:W5:Y:S04]  /*07c0*/  LDG.E R15, desc[UR12][R4.64+0x4] ;  /* 0x0000040c040f7981 */ /* 0x000f68000c1e1900 */
[----:B------:R-:W5:Y:S04]  /*07d0*/  LDG.E.U16 R12, desc[UR12][R12.64] ;  /* 0x0000000c0c0c7981 */ /* 0x000f68000c1e1500 */
[----:B------:R-:W5:Y:S04]  /*07e0*/  LDG.E R16, desc[UR12][R4.64+0x8] ;  /* 0x0000080c04107981 */ /* 0x000f68000c1e1900 */
[----:B------:R-:W5:Y:S01]  /*07f0*/  LDG.E R17, desc[UR12][R4.64+0xc] ;  /* 0x00000c0c04117981 */ /* 0x000f62000c1e1900 */
[----:B------:R-:W-:Y:S01]  /*0800*/  UIADD3 UR4, UPT, UPT, UR4, 0x4, URZ ;  /* 0x0000000404047890 */ /* 0x000fe2000fffe0ff */
[----:B--2---:R-:W-:-:S02]  /*0810*/  HADD2.F32 R6, -RZ, R6.H0_H0 ;  /* 0x20000006ff067230 */ /* 0x004fc40000004100 */
[----:B---3--:R-:W-:-:S03]  /*0820*/  HADD2.F32 R7, -RZ, R8.H0_H0 ;  /* 0x20000008ff077230 */ /* 0x008fc60000004100 */
[----:B----4-:R-:W-:Y:S01]  /*0830*/  FFMA R6, R6, R14, R27 ;  /* 0x0000000e06067223 */ /* 0x010fe2000000001b */
[----:B-----5:R-:W-:-:S03]  /*0840*/  HADD2.F32 R9, -RZ, R10.H0_H0 ;  /* 0x2000000aff097230 */ /* 0x020fc60000004100 */
[----:B------:R-:W-:Y:S01]  /*0850*/  FFMA R6, R7, R15, R6 ;  /* 0x0000000f07067223 */ /* 0x000fe20000000006 */
[----:B------:R-:W-:-:S03]  /*0860*/  HADD2.F32 R27, -RZ, R12.H0_H0 ;  /* 0x2000000cff1b7230 */ /* 0x000fc60000004100 */
[----:B------:R-:W-:-:S04]  /*0870*/  FFMA R6, R9, R16, R6 ;  /* 0x0000001009067223 */ /* 0x000fc80000000006 */
[----:B------:R-:W-:-:S07]  /*0880*/  FFMA R27, R27, R17, R6 ;  /* 0x000000111b1b7223 */ /* 0x000fce0000000006 */
.L_x_71:
[----:B------:R-:W-:Y:S05]  /*0890*/  BRA.U !UP0, `(.L_x_68) ;  /* 0x0000000108b07547 */ /* 0x000fea000b800000 */
[----:B------:R-:W-:Y:S02]  /*08a0*/  UISETP.NE.AND UP1, UPT, UR14, 0x1, UPT ;  /* 0x000000010e00788c */ /* 0x000fe4000bf25270 */
[----:B------:R-:W-:-:S04]  /*08b0*/  ULOP3.LUT UR5, UR11, 0x1, URZ, 0xc0, !UPT ;  /* 0x000000010b057892 */ /* 0x000fc8000f8ec0ff */
[----:B------:R-:W-:-:S03]  /*08c0*/  UISETP.NE.U32.AND UP0, UPT, UR5, 0x1, UPT ;  /* 0x000000010500788c */ /* 0x000fc6000bf05070 */
[----:B------:R-:W-:Y:S08]  /*08d0*/  BRA.U !UP1, `(.L_x_72) ;  /* 0x0000000109587547 */ /* 0x000ff0000b800000 */
[----:B------:R-:W0:Y:S01]  /*08e0*/  LDCU.128 UR16, c[0x0][0x380] ;  /* 0x00007000ff1077ac */ /* 0x000e220008000c00 */
[----:B------:R-:W-:Y:S01]  /*08f0*/  IMAD.WIDE.U32 R4, R19, UR4, R2 ;  /* 0x0000000413047c25 */ /* 0x000fe2000f8e0002 */
[----:B------:R-:W-:-:S03]  /*0900*/  UIADD3 UR5, UP1, UPT, UR4, UR6, URZ ;  /* 0x0000000604057290 */ /* 0x000fc6000ff3e0ff */
[----:B------:R-:W-:Y:S01]  /*0910*/  IMAD R5, R0, UR4, R5 ;  /* 0x0000000400057c24 */ /* 0x000fe2000f8e0205 */
[----:B------:R-:W-:Y:S02]  /*0920*/  UIADD3.X UR8, UPT, UPT, URZ, UR9, URZ, UP1, !UPT ;  /* 0x00000009ff087290 */ /* 0x000fe40008ffe4ff */
[----:B0-----:R-:W-:Y:S01]  /*0930*/  ULEA UR10, UP2, UR5, UR18, 0x2 ;  /* 0x00000012050a7291 */ /* 0x001fe2000f8410ff */
[----:B------:R-:W-:-:S03]  /*0940*/  LEA R6, P0, R4, UR16, 0x1 ;  /* 0x0000001004067c11 */ /* 0x000fc6000f8008ff */
[----:B------:R-:W-:Y:S01]  /*0950*/  ULEA.HI.X UR8, UR5, UR19, UR8, 0x2, UP2 ;  /* 0x0000001305087291 */ /* 0x000fe200090f1408 */
[----:B------:R-:W-:Y:S02]  /*0960*/  LEA.HI.X R7, R4, UR17, R5, 0x1, P0 ;  /* 0x0000001104077c11 */ /* 0x000fe400080f0c05 */
[C---:B------:R-:W-:Y:S02]  /*0970*/  LEA R4, P0, R19.reuse, R6, 0x1 ;  /* 0x0000000613047211 */ /* 0x040fe400078008ff */
[----:B------:R-:W-:Y:S01]  /*0980*/  MOV R8, UR10 ;  /* 0x0000000a00087c02 */ /* 0x000fe20008000f00 */
[----:B------:R-:W2:Y:S01]  /*0990*/  LDG.E.U16 R6, desc[UR12][R6.64] ;  /* 0x0000000c06067981 */ /* 0x000ea2000c1e1500 */
[----:B------:R-:W-:Y:S02]  /*09a0*/  LEA.HI.X R5, R19, R7, R0, 0x1, P0 ;  /* 0x0000000713057211 */ /* 0x000fe400000f0c00 */
[----:B------:R-:W-:-:S03]  /*09b0*/  MOV R9, UR8 ;  /* 0x0000000800097c02 */ /* 0x000fc60008000f00 */
[----:B------:R-:W3:Y:S04]  /*09c0*/  LDG.E.U16 R4, desc[UR12][R4.64] ;  /* 0x0000000c04047981 */ /* 0x000ee8000c1e1500 */
[----:B------:R-:W4:Y:S04]  /*09d0*/  LDG.E R11, desc[UR12][R8.64] ;  /* 0x0000000c080b7981 */ /* 0x000f28000c1e1900 */
[----:B------:R-:W5:Y:S01]  /*09e0*/  LDG.E R14, desc[UR12][R8.64+0x4] ;  /* 0x0000040c080e7981 */ /* 0x000f62000c1e1900 */
[----:B------:R-:W-:Y:S01]  /*09f0*/  UIADD3 UR4, UPT, UPT, UR4, 0x2, URZ ;  /* 0x0000000204047890 */ /* 0x000fe2000fffe0ff */
[----:B--2---:R-:W-:-:S02]  /*0a00*/  HADD2.F32 R12, -RZ, R6.H0_H0 ;  /* 0x20000006ff0c7230 */ /* 0x004fc40000004100 */
[----:B---3--:R-:W-:-:S03]  /*0a10*/  HADD2.F32 R10, -RZ, R4.H0_H0 ;  /* 0x20000004ff0a7230 */ /* 0x008fc60000004100 */
[----:B----4-:R-:W-:-:S04]  /*0a20*/  FFMA R11, R12, R11, R27 ;  /* 0x0000000b0c0b7223 */ /* 0x010fc8000000001b */
[----:B-----5:R-:W-:-:S07]  /*0a30*/  FFMA R27, R14, R10, R11 ;  /* 0x0000000a0e1b7223 */ /* 0x020fce000000000b */
.L_x_72:
[----:B------:R-:W-:Y:S05]  /*0a40*/  BRA.U UP0, `(.L_x_68) ;  /* 0x0000000100447547 */ /* 0x000fea000b800000 */
[----:B------:R-:W0:Y:S01]  /*0a50*/  LDCU.128 UR16, c[0x0][0x380] ;  /* 0x00007000ff1077ac */ /* 0x000e220008000c00 */
[----:B------:R-:W-:Y:S01]  /*0a60*/  MOV R5, R3 ;  /* 0x0000000300057202 */ /* 0x000fe20000000f00 */
[----:B------:R-:W-:Y:S01]  /*0a70*/  IMAD.MOV.U32 R4, RZ, RZ, R2 ;  /* 0x000000ffff047224 */ /* 0x000fe200078e0002 */
[----:B------:R-:W-:-:S03]  /*0a80*/  UIADD3 UR6, UP0, UPT, UR4, UR6, URZ ;  /* 0x0000000604067290 */ /* 0x000fc6000ff1e0ff */
[----:B------:R-:W-:Y:S01]  /*0a90*/  IMAD.WIDE.U32 R4, R19, UR4, R4 ;  /* 0x0000000413047c25 */ /* 0x000fe2000f8e0004 */
[----:B------:R-:W-:-:S03]  /*0aa0*/  UIADD3.X UR7, UPT, UPT, URZ, UR9, URZ, UP0, !UPT ;  /* 0x00000009ff077290 */ /* 0x000fc600087fe4ff */
[----:B------:R-:W-:Y:S01]  /*0ab0*/  IMAD R5, R0, UR4, R5 ;  /* 0x0000000400057c24 */ /* 0x000fe2000f8e0205 */
[----:B0-----:R-:W-:Y:S01]  /*0ac0*/  ULEA UR5, UP1, UR6, UR18, 0x2 ;  /* 0x0000001206057291 */ /* 0x001fe2000f8210ff */
[----:B------:R-:W-:-:S03]  /*0ad0*/  LEA R6, P0, R4, UR16, 0x1 ;  /* 0x0000001004067c11 */ /* 0x000fc6000f8008ff */
[----:B------:R-:W-:Y:S01]  /*0ae0*/  ULEA.HI.X UR4, UR6, UR19, UR7, 0x2, UP1 ;  /* 0x0000001306047291 */ /* 0x000fe200088f1407 */
[----:B------:R-:W-:Y:S02]  /*0af0*/  LEA.HI.X R7, R4, UR17, R5, 0x1, P0 ;  /* 0x0000001104077c11 */ /* 0x000fe400080f0c05 */
[----:B------:R-:W-:-:S03]  /*0b00*/  MOV R4, UR5 ;  /* 0x0000000500047c02 */ /* 0x000fc60008000f00 */
[----:B------:R-:W-:Y:S01]  /*0b10*/  IMAD.U32 R5, RZ, RZ, UR4 ;  /* 0x00000004ff057e24 */ /* 0x000fe2000f8e00ff */
[----:B------:R-:W2:Y:S04]  /*0b20*/  LDG.E.U16 R6, desc[UR12][R6.64] ;  /* 0x0000000c06067981 */ /* 0x000ea8000c1e1500 */
[----:B------:R-:W3:Y:S01]  /*0b30*/  LDG.E R4, desc[UR12][R4.64] ;  /* 0x0000000c04047981 */ /* 0x000ee2000c1e1900 */
[----:B--2---:R-:W-:-:S05]  /*0b40*/  HADD2.F32 R8, -RZ, R6.H0_H0 ;  /* 0x20000006ff087230 */ /* 0x004fca0000004100 */
[----:B---3--:R-:W-:-:S07]  /*0b50*/  FFMA R27, R8, R4, R27 ;  /* 0x00000004081b7223 */ /* 0x008fce000000001b */
.L_x_68:
[----:B------:R-:W0:Y:S01]  /*0b60*/  LDCU.128 UR4, c[0x0][0x390] ;  /* 0x00007200ff0477ac */ /* 0x000e220008000c00 */
[--C-:B------:R-:W-:Y:S01]  /*0b70*/  SHF.R.S32.HI R3, RZ, 0x1f, R2.reuse ;  /* 0x0000001fff037819 */ /* 0x100fe20000011402 */
[----:B------:R-:W-:Y:S02]  /*0b80*/  IMAD R5, R0, UR15, RZ ;  /* 0x0000000f00057c24 */ /* 0x000fe4000f8e02ff */
[----:B------:R-:W-:-:S05]  /*0b90*/  IMAD.WIDE.U32 R2, R19, UR15, R2 ;  /* 0x0000000f13027c25 */ /* 0x000fca000f8e0002 */
[----:B------:R-:W-:Y:S02]  /*0ba0*/  IADD3 R5, PT, PT, R3, R5, RZ ;  /* 0x0000000503057210 */ /* 0x000fe40007ffe0ff */
[C---:B------:R-:W-:Y:S02]  /*0bb0*/  SHF.L.U32 R4, R2.reuse, 0x2, RZ ;  /* 0x0000000202047819 */ /* 0x040fe400000006ff */
[----:B------:R-:W-:Y:S02]  /*0bc0*/  SHF.L.U64.HI R5, R2, 0x2, R5 ;  /* 0x0000000202057819 */ /* 0x000fe40000010205 */
[----:B0-----:R-:W-:-:S04]  /*0bd0*/  IADD3 R2, P0, PT, R4, UR4, RZ ;  /* 0x0000000404027c10 */ /* 0x001fc8000ff1e0ff */
[----:B------:R-:W-:-:S05]  /*0be0*/  IADD3.X R3, PT, PT, R5, UR5, RZ, P0, !PT ;  /* 0x0000000505037c10 */ /* 0x000fca00087fe4ff */
[----:B------:R-:W2:Y:S01]  /*0bf0*/  LDG.E R2, desc[UR12][R2.64] ;  /* 0x0000000c02027981 */ /* 0x000ea2000c1e1900 */
[----:B------:R-:W-:-:S04]  /*0c00*/  IADD3 R4, P0, PT, R4, UR6, RZ ;  /* 0x0000000604047c10 */ /* 0x000fc8000ff1e0ff */
[----:B------:R-:W-:Y:S02]  /*0c10*/  IADD3.X R5, PT, PT, R5, UR7, RZ, P0, !PT ;  /* 0x0000000705057c10 */ /* 0x000fe400087fe4ff */
[----:B--2---:R-:W-:-:S05]  /*0c20*/  FSET.BF.GT.AND R0, R2, RZ, PT ;  /* 0x000000ff0200720a */ /* 0x004fca0003804000 */
[----:B------:R-:W-:-:S05]  /*0c30*/  FMUL R27, R0, R27 ;  /* 0x0000001b001b7220 */ /* 0x000fca0000400000 */
[----:B------:R-:W-:Y:S01]  /*0c40*/  STG.E desc[UR12][R4.64], R27 ;  /* 0x0000001b04007986 */ /* 0x000fe2000c10190c */
[----:B------:R-:W-:Y:S05]  /*0c50*/  EXIT ;  /* 0x000000000000794d */ /* 0x000fea0003800000 */
.L_x_73:
        /* <DEDUP_REMOVED lines=10> */
.L_x_89:


//--------------------- .text._Z29computeOutputErrorFloatKernelPKdS0_Pfii --------------------------
	.section	.text._Z29computeOutputErrorFloatKernelPKdS0_Pfii,"ax",@progbits
	.align	128
        .global         _Z29computeOutputErrorFloatKernelPKdS0_Pfii
        .type           _Z29computeOutputErrorFloatKernelPKdS0_Pfii,@function
        .size           _Z29computeOutputErrorFloatKernelPKdS0_Pfii,(.L_x_90 - _Z29computeOutputErrorFloatKernelPKdS0_Pfii)
        .other          _Z29computeOutputErrorFloatKernelPKdS0_Pfii,@"STO_CUDA_ENTRY STV_DEFAULT"
_Z29computeOutputErrorFloatKernelPKdS0_Pfii:
.text._Z29computeOutputErrorFloatKernelPKdS0_Pfii:
[----:B------:R-:W-:Y:S01]  /*0000*/  LDC R1, c[0x0][0x37c] ;  /* 0x0000df00ff017b82 */ /* 0x000fe20000000800 */
[----:B------:R-:W0:Y:S07]  /*0010*/  S2R R7, SR_TID.X ;  /* 0x0000000000077919 */ /* 0x000e2e0000002100 */
[----:B------:R-:W0:Y:S08]  /*0020*/  S2UR UR4, SR_CTAID.X ;  /* 0x00000000000479c3 */ /* 0x000e300000002500 */
[----:B------:R-:W0:Y:S08]  /*0030*/  LDC R6, c[0x0][0x360] ;  /* 0x0000d800ff067b82 */ /* 0x000e300000000800 */
[----:B------:R-:W1:Y:S08]  /*0040*/  S2UR UR6, SR_CTAID.Y ;  /* 0x00000000000679c3 */ /* 0x000e700000002600 */
[----:B------:R-:W1:Y:S01]  /*0050*/  LDC.64 R2, c[0x0][0x398] ;  /* 0x0000e600ff027b82 */ /* 0x000e620000000a00 */
[----:B0-----:R-:W-:Y:S01]  /*0060*/  IMAD R6, R6, UR4, R7 ;  /* 0x0000000406067c24 */ /* 0x001fe2000f8e0207 */
[----:B-1----:R-:W-:-:S04]  /*0070*/  ISETP.LE.AND P0, PT, R3, UR6, PT ;  /* 0x0000000603007c0c */ /* 0x002fc8000bf03270 */
[----:B------:R-:W-:-:S13]  /*0080*/  ISETP.GE.OR P0, PT, R6, R2, P0 ;  /* 0x000000020600720c */ /* 0x000fda0000706670 */
[----:B------:R-:W-:Y:S05]  /*0090*/  @P0 EXIT ;  /* 0x000000000000094d */ /* 0x000fea0003800000 */
[----:B------:R-:W0:Y:S01]  /*00a0*/  LDCU.128 UR8, c[0x0][0x380] ;  /* 0x00007000ff0877ac */ /* 0x000e220008000c00 */
[----:B------:R-:W-:Y:S02]  /*00b0*/  SHF.R.S32.HI R7, RZ, 0x1f, R6 ;  /* 0x0000001fff077819 */ /* 0x000fe40000011406 */
[----:B------:R-:W-:Y:S01]  /*00c0*/  SHF.R.S32.HI R0, RZ, 0x1f, R2 ;  /* 0x0000001fff007819 */ /* 0x000fe20000011402 */
[----:B------:R-:W1:Y:S01]  /*00d0*/  LDCU.64 UR4, c[0x0][0x358] ;  /* 0x00006b00ff0477ac */ /* 0x000e620008000a00 */
[----:B------:R-:W-:-:S04]  /*00e0*/  IMAD.WIDE.U32 R6, R2, UR6, R6 ;  /* 0x0000000602067c25 */ /* 0x000fc8000f8e0006 */
[----:B------:R-:W-:Y:S02]  /*00f0*/  IMAD R3, R0, UR6, RZ ;  /* 0x0000000600037c24 */ /* 0x000fe4000f8e02ff */
[----:B------:R-:W-:Y:S02]  /*0100*/  IMAD.SHL.U32 R4, R6, 0x8, RZ ;  /* 0x0000000806047824 */ /* 0x000fe400078e00ff */
[----:B------:R-:W-:-:S03]  /*0110*/  IMAD.IADD R7, R7, 0x1, R3 ;  /* 0x0000000107077824 */ /* 0x000fc600078e0203 */
[----:B0-----:R-:W-:Y:S02]  /*0120*/  IADD3 R8, P0, PT, R4, UR8, RZ ;  /* 0x0000000804087c10 */ /* 0x001fe4000ff1e0ff */
[----:B------:R-:W-:Y:S02]  /*0130*/  SHF.L.U64.HI R0, R6, 0x3, R7 ;  /* 0x0000000306007819 */ /* 0x000fe40000010207 */
[----:B------:R-:W-:Y:S02]  /*0140*/  IADD3 R4, P1, PT, R4, UR10, RZ ;  /* 0x0000000a04047c10 */ /* 0x000fe4000ff3e0ff */
[C---:B------:R-:W-:Y:S01]  /*0150*/  IADD3.X R9, PT, PT, R0.reuse, UR9, RZ, P0, !PT ;  /* 0x0000000900097c10 */ /* 0x040fe200087fe4ff */
[----:B------:R-:W0:Y:S01]  /*0160*/  LDCU.64 UR8, c[0x0][0x390] ;  /* 0x00007200ff0877ac */ /* 0x000e220008000a00 */
[----:B------:R-:W-:-:S03]  /*0170*/  IADD3.X R5, PT, PT, R0, UR11, RZ, P1, !PT ;  /* 0x0000000b00057c10 */ /* 0x000fc60008ffe4ff */
[----:B-1----:R-:W2:Y:S04]  /*0180*/  LDG.E.64 R2, desc[UR4][R8.64] ;  /* 0x0000000408027981 */ /* 0x002ea8000c1e1b00 */
[----:B------:R-:W2:Y:S01]  /*0190*/  LDG.E.64 R4, desc[UR4][R4.64] ;  /* 0x0000000404047981 */ /* 0x000ea2000c1e1b00 */
[----:B0-----:R-:W-:-:S04]  /*01a0*/  LEA R10, P0, R6, UR8, 0x2 ;  /* 0x00000008060a7c11 */ /* 0x001fc8000f8010ff */
[----:B------:R-:W-:Y:S01]  /*01b0*/  LEA.HI.X R11, R6, UR9, R7, 0x2, P0 ;  /* 0x00000009060b7c11 */ /* 0x000fe200080f1407 */
[----:B--2---:R-:W-:-:S10]  /*01c0*/  DADD R2, R2, -R4 ;  /* 0x0000000002027229 */ /* 0x004fd40000000804 */
[----:B------:R-:W0:Y:S02]  /*01d0*/  F2F.F32.F64 R3, R2 ;  /* 0x0000000200037310 */ /* 0x000e240000301000 */
[----:B0-----:R-:W-:Y:S01]  /*01e0*/  STG.E desc[UR4][R10.64], R3 ;  /* 0x000000030a007986 */ /* 0x001fe2000c101904 */
[----:B------:R-:W-:Y:S05]  /*01f0*/  EXIT ;  /* 0x000000000000794d */ /* 0x000fea0003800000 */
.L_x_74:
        /* <DEDUP_REMOVED lines=16> */
.L_x_90:


//--------------------- .text._Z20applyBiasFloatKernelPfPKfPKdii --------------------------
	.section	.text._Z20applyBiasFloatKernelPfPKfPKdii,"ax",@progbits
	.align	128
        .global         _Z20applyBiasFloatKernelPfPKfPKdii
        .type           _Z20applyBiasFloatKernelPfPKfPKdii,@function
        .size           _Z20applyBiasFloatKernelPfPKfPKdii,(.L_x_91 - _Z20applyBiasFloatKernelPfPKfPKdii)
        .other          _Z20applyBiasFloatKernelPfPKfPKdii,@"STO_CUDA_ENTRY STV_DEFAULT"
_Z20applyBiasFloatKernelPfPKfPKdii:
.text._Z20applyBiasFloatKernelPfPKfPKdii:
        /* <DEDUP_REMOVED lines=10> */
[----:B------:R-:W0:Y:S01]  /*00a0*/  LDC.64 R6, c[0x0][0x390] ;  /* 0x0000e400ff067b82 */ /* 0x000e220000000a00 */
[----:B------:R-:W1:Y:S01]  /*00b0*/  LDCU.64 UR4, c[0x0][0x358] ;  /* 0x00006b00ff0477ac */ /* 0x000e620008000a00 */
[----:B------:R-:W-:Y:S02]  /*00c0*/  SHF.R.S32.HI R3, RZ, 0x1f, R2 ;  /* 0x0000001fff037819 */ /* 0x000fe40000011402 */
[----:B------:R-:W-:Y:S01]  /*00d0*/  SHF.R.S32.HI R0, RZ, 0x1f, R4 ;  /* 0x0000001fff007819 */ /* 0x000fe20000011404 */
[----:B------:R-:W2:Y:S01]  /*00e0*/  LDCU.128 UR8, c[0x0][0x380] ;  /* 0x00007000ff0877ac */ /* 0x000ea20008000c00 */
[----:B------:R-:W-:-:S04]  /*00f0*/  IMAD.WIDE.U32 R4, R4, UR6, R2 ;  /* 0x0000000604047c25 */ /* 0x000fc8000f8e0002 */
[----:B0-----:R-:W-:-:S04]  /*0100*/  IMAD.WIDE R2, R2, 0x8, R6 ;  /* 0x0000000802027825 */ /* 0x001fc800078e0206 */
[----:B------:R-:W-:Y:S02]  /*0110*/  IMAD R7, R0, UR6, RZ ;  /* 0x0000000600077c24 */ /* 0x000fe4000f8e02ff */
[----:B-1----:R-:W3:Y:S01]  /*0120*/  LDG.E.64 R2, desc[UR4][R2.64] ;  /* 0x0000000402027981 */ /* 0x002ee2000c1e1b00 */
[----:B------:R-:W-:Y:S02]  /*0130*/  IMAD.SHL.U32 R6, R4, 0x4, RZ ;  /* 0x0000000404067824 */ /* 0x000fe400078e00ff */
[----:B------:R-:W-:-:S05]  /*0140*/  IMAD.IADD R5, R5, 0x1, R7 ;  /* 0x0000000105057824 */ /* 0x000fca00078e0207 */
[----:B------:R-:W-:Y:S02]  /*0150*/  SHF.L.U64.HI R0, R4, 0x2, R5 ;  /* 0x0000000204007819 */ /* 0x000fe40000010205 */
[----:B--2---:R-:W-:-:S04]  /*0160*/  IADD3 R4, P0, PT, R6, UR10, RZ ;  /* 0x0000000a06047c10 */ /* 0x004fc8000ff1e0ff */
[----:B------:R-:W-:-:S05]  /*0170*/  IADD3.X R5, PT, PT, R0, UR11, RZ, P0, !PT ;  /* 0x0000000b00057c10 */ /* 0x000fca00087fe4ff */
[----:B------:R-:W2:Y:S01]  /*0180*/  LDG.E R4, desc[UR4][R4.64] ;  /* 0x0000000404047981 */ /* 0x000ea2000c1e1900 */
[----:B------:R-:W-:-:S04]  /*0190*/  IADD3 R6, P0, PT, R6, UR8, RZ ;  /* 0x0000000806067c10 */ /* 0x000fc8000ff1e0ff */
[----:B------:R-:W-:Y:S01]  /*01a0*/  IADD3.X R7, PT, PT, R0, UR9, RZ, P0, !PT ;  /* 0x0000000900077c10 */ /* 0x000fe200087fe4ff */
[----:B---3--:R-:W2:Y:S02]  /*01b0*/  F2F.F32.F64 R9, R2 ;  /* 0x0000000200097310 */ /* 0x008ea40000301000 */
[----:B--2---:R-:W-:-:S05]  /*01c0*/  FADD R9, R4, R9 ;  /* 0x0000000904097221 */ /* 0x004fca0000000000 */
[----:B------:R-:W-:Y:S01]  /*01d0*/  STG.E desc[UR4][R6.64], R9 ;  /* 0x0000000906007986 */ /* 0x000fe2000c101904 */
[----:B------:R-:W-:Y:S05]  /*01e0*/  EXIT ;  /* 0x000000000000794d */ /* 0x000fea0003800000 */
.L_x_75:
        /* <DEDUP_REMOVED lines=9> */
.L_x_91:


//--------------------- .text._Z24applyBiasReluFloatKernelPfPKfPKdii --------------------------
	.section	.text._Z24applyBiasReluFloatKernelPfPKfPKdii,"ax",@progbits
	.align	128
        .global         _Z24applyBiasReluFloatKernelPfPKfPKdii
        .type           _Z24applyBiasReluFloatKernelPfPKfPKdii,@function
        .size           _Z24applyBiasReluFloatKernelPfPKfPKdii,(.L_x_92 - _Z24applyBiasReluFloatKernelPfPKfPKdii)
        .other          _Z24applyBiasReluFloatKernelPfPKfPKdii,@"STO_CUDA_ENTRY STV_DEFAULT"
_Z24applyBiasReluFloatKernelPfPKfPKdii:
.text._Z24applyBiasReluFloatKernelPfPKfPKdii:
        /* <DEDUP_REMOVED lines=25> */
[----:B------:R-:W-:Y:S01]  /*0190*/  IADD3 R6, P0, PT, R6, UR8, RZ ;  /* 0x0000000806067c10 */ /* 0x000fe2000ff1e0ff */
[----:B---3--:R-:W2:Y:S02]  /*01a0*/  F2F.F32.F64 R7, R2 ;  /* 0x0000000200077310 */ /* 0x008ea40000301000 */
[----:B--2---:R-:W-:Y:S01]  /*01b0*/  FADD R0, R4, R7 ;  /* 0x0000000704007221 */ /* 0x004fe20000000000 */
[----:B------:R-:W-:-:S04]  /*01c0*/  IADD3.X R7, PT, PT, R8, UR9, RZ, P0, !PT ;  /* 0x0000000908077c10 */ /* 0x000fc800087fe4ff */
[----:B------:R-:W-:-:S05]  /*01d0*/  FMNMX R9, RZ, R0, !PT ;  /* 0x00000000ff097209 */ /* 0x000fca0007800000 */
[----:B------:R-:W-:Y:S01]  /*01e0*/  STG.E desc[UR4][R6.64], R9 ;  /* 0x0000000906007986 */ /* 0x000fe2000c101904 */
[----:B------:R-:W-:Y:S05]  /*01f0*/  EXIT ;  /* 0x000000000000794d */ /* 0x000fea0003800000 */
.L_x_76:
        /* <DEDUP_REMOVED lines=16> */
.L_x_92:


//--------------------- .text._Z19doubleToFloatKernelPKdPfm --------------------------
	.section	.text._Z19doubleToFloatKernelPKdPfm,"ax",@progbits
	.align	128
        .global         _Z19doubleToFloatKernelPKdPfm
        .type           _Z19doubleToFloatKernelPKdPfm,@function
        .size           _Z19doubleToFloatKernelPKdPfm,(.L_x_93 - _Z19doubleToFloatKernelPKdPfm)
        .other          _Z19doubleToFloatKernelPKdPfm,@"STO_CUDA_ENTRY STV_DEFAULT"
_Z19doubleToFloatKernelPKdPfm:
.text._Z19doubleToFloatKernelPKdPfm:
[----:B------:R-:W-:Y:S01]  /*0000*/  LDC R1, c[0x0][0x37c] ;  /* 0x0000df00ff017b82 */ /* 0x000fe20000000800 */
[----:B------:R-:W0:Y:S07]  /*0010*/  S2R R2, SR_TID.X ;  /* 0x0000000000027919 */ /* 0x000e2e0000002100 */
[----:B------:R-:W0:Y:S01]  /*0020*/  S2UR UR4, SR_CTAID.X ;  /* 0x00000000000479c3 */ /* 0x000e220000002500 */
[----:B------:R-:W1:Y:S01]  /*0030*/  LDCU.64 UR6, c[0x0][0x390] ;  /* 0x00007200ff0677ac */ /* 0x000e620008000a00 */
[----:B------:R-:W-:-:S06]  /*0040*/  IMAD.MOV.U32 R3, RZ, RZ, RZ ;  /* 0x000000ffff037224 */ /* 0x000fcc00078e00ff */
[----:B------:R-:W0:Y:S02]  /*0050*/  LDC R5, c[0x0][0x360] ;  /* 0x0000d800ff057b82 */ /* 0x000e240000000800 */
[----:B0-----:R-:W-:-:S03]  /*0060*/  IMAD.WIDE.U32 R2, R5, UR4, R2 ;  /* 0x0000000405027c25 */ /* 0x001fc6000f8e0002 */
[----:B-1----:R-:W-:-:S04]  /*0070*/  ISETP.GE.U32.AND P0, PT, R2, UR6, PT ;  /* 0x0000000602007c0c */ /* 0x002fc8000bf06070 */
[----:B------:R-:W-:-:S13]  /*0080*/  ISETP.GE.U32.AND.EX P0, PT, R3, UR7, PT, P0 ;  /* 0x0000000703007c0c */ /* 0x000fda000bf06100 */
[----:B------:R-:W-:Y:S05]  /*0090*/  @P0 EXIT ;  /* 0x000000000000094d */ /* 0x000fea0003800000 */
[----:B------:R-:W0:Y:S01]  /*00a0*/  LDCU.128 UR8, c[0x0][0x380] ;  /* 0x00007000ff0877ac */ /* 0x000e220008000c00 */
[----:B------:R-:W1:Y:S01]  /*00b0*/  LDCU.64 UR4, c[0x0][0x358] ;  /* 0x00006b00ff0477ac */ /* 0x000e620008000a00 */
[----:B0-----:R-:W-:-:S04]  /*00c0*/  LEA R4, P0, R2, UR8, 0x3 ;  /* 0x0000000802047c11 */ /* 0x001fc8000f8018ff */
[----:B------:R-:W-:-:S06]  /*00d0*/  LEA.HI.X R5, R2, UR9, R3, 0x3, P0 ;  /* 0x0000000902057c11 */ /* 0x000fcc00080f1c03 */
[----:B-1----:R-:W2:Y:S01]  /*00e0*/  LDG.E.64 R4, desc[UR4][R4.64] ;  /* 0x0000000404047981 */ /* 0x002ea2000c1e1b00 */
[----:B------:R-:W-:-:S04]  /*00f0*/  LEA R6, P0, R2, UR10, 0x2 ;  /* 0x0000000a02067c11 */ /* 0x000fc8000f8010ff */
[----:B------:R-:W-:Y:S01]  /*0100*/  LEA.HI.X R7, R2, UR11, R3, 0x2, P0 ;  /* 0x0000000b02077c11 */ /* 0x000fe200080f1403 */
[----:B--2---:R-:W0:Y:S04]  /*0110*/  F2F.F32.F64 R9, R4 ;  /* 0x0000000400097310 */ /* 0x004e280000301000 */
[----:B0-----:R-:W-:Y:S01]  /*0120*/  STG.E desc[UR4][R6.64], R9 ;  /* 0x0000000906007986 */ /* 0x001fe2000c101904 */
[----:B------:R-:W-:Y:S05]  /*0130*/  EXIT ;  /* 0x000000000000794d */ /* 0x000fea0003800000 */
.L_x_77:
        /* <DEDUP_REMOVED lines=12> */
.L_x_93:


//--------------------- .text._Z19floatToDoubleKernelPKfPdm --------------------------
	.section	.text._Z19floatToDoubleKernelPKfPdm,"ax",@progbits
	.align	128
        .global         _Z19floatToDoubleKernelPKfPdm
        .type           _Z19floatToDoubleKernelPKfPdm,@function
        .size           _Z19floatToDoubleKernelPKfPdm,(.L_x_94 - _Z19floatToDoubleKernelPKfPdm)
        .other          _Z19floatToDoubleKernelPKfPdm,@"STO_CUDA_ENTRY STV_DEFAULT"
_Z19floatToDoubleKernelPKfPdm:
.text._Z19floatToDoubleKernelPKfPdm:
        /* <DEDUP_REMOVED lines=13> */
[----:B------:R-:W-:-:S05]  /*00d0*/  LEA.HI.X R7, R2, UR9, R3, 0x2, P0 ;  /* 0x0000000902077c11 */ /* 0x000fca00080f1403 */
[----:B-1----:R-:W2:Y:S01]  /*00e0*/  LDG.E R4, desc[UR4][R6.64] ;  /* 0x0000000406047981 */ /* 0x002ea2000c1e1900 */
[----:B------:R-:W-:-:S04]  /*00f0*/  LEA R8, P0, R2, UR10, 0x3 ;  /* 0x0000000a02087c11 */ /* 0x000fc8000f8018ff */
[----:B------:R-:W-:Y:S01]  /*0100*/  LEA.HI.X R9, R2, UR11, R3, 0x3, P0 ;  /* 0x0000000b02097c11 */ /* 0x000fe200080f1c03 */
[----:B--2---:R-:W0:Y:S04]  /*0110*/  F2F.F64.F32 R4, R4 ;  /* 0x0000000400047310 */ /* 0x004e280000201800 */
[----:B0-----:R-:W-:Y:S01]  /*0120*/  STG.E.64 desc[UR4][R8.64], R4 ;  /* 0x0000000408007986 */ /* 0x001fe2000c101b04 */
[----:B------:R-:W-:Y:S05]  /*0130*/  EXIT ;  /* 0x000000000000794d */ /* 0x000fea0003800000 */
.L_x_78:
        /* <DEDUP_REMOVED lines=12> */
.L_x_94:


//--------------------- .text._Z17halfToFloatKernelPK6__halfPfm --------------------------
	.section	.text._Z17halfToFloatKernelPK6__halfPfm,"ax",@progbits
	.align	128
        .global         _Z17halfToFloatKernelPK6__halfPfm
        .type           _Z17halfToFloatKernelPK6__halfPfm,@function
        .size           _Z17halfToFloatKernelPK6__halfPfm,(.L_x_95 - _Z17halfToFloatKernelPK6__halfPfm)
        .other          _Z17halfToFloatKernelPK6__halfPfm,@"STO_CUDA_ENTRY STV_DEFAULT"
_Z17halfToFloatKernelPK6__halfPfm:
.text._Z17halfToFloatKernelPK6__halfPfm:
        /* <DEDUP_REMOVED lines=14> */
[----:B-1----:R-:W2:Y:S01]  /*00e0*/  LDG.E.U16 R4, desc[UR4][R4.64] ;  /* 0x0000000404047981 */ /* 0x002ea2000c1e1500 */
[----:B------:R-:W-:-:S04]  /*00f0*/  LEA R6, P0, R2, UR10, 0x2 ;  /* 0x0000000a02067c11 */ /* 0x000fc8000f8010ff */
[----:B------:R-:W-:Y:S01]  /*0100*/  LEA.HI.X R7, R2, UR11, R3, 0x2, P0 ;  /* 0x0000000b02077c11 */ /* 0x000fe200080f1403 */
[----:B--2---:R-:W-:-:S05]  /*0110*/  HADD2.F32 R3, -RZ, R4.H0_H0 ;  /* 0x20000004ff037230 */ /* 0x004fca0000004100 */
[----:B------:R-:W-:Y:S01]  /*0120*/  STG.E desc[UR4][R6.64], R3 ;  /* 0x0000000306007986 */ /* 0x000fe2000c101904 */
[----:B------:R-:W-:Y:S05]  /*0130*/  EXIT ;  /* 0x000000000000794d */ /* 0x000fea0003800000 */
.L_x_79:
        /* <DEDUP_REMOVED lines=12> */
.L_x_95:


//--------------------- .text._Z17floatToHalfKernelPKfP6__halfm --------------------------
	.section	.text._Z17floatToHalfKernelPKfP6__halfm,"ax",@progbits
	.align	128
        .global         _Z17floatToHalfKernelPKfP6__halfm
        .type           _Z17floatToHalfKernelPKfP6__halfm,@function
        .size           _Z17floatToHalfKernelPKfP6__halfm,(.L_x_96 - _Z17floatToHalfKernelPKfP6__halfm)
        .other          _Z17floatToHalfKernelPKfP6__halfm,@"STO_CUDA_ENTRY STV_DEFAULT"
_Z17floatToHalfKernelPKfP6__halfm:
.text._Z17floatToHalfKernelPKfP6__halfm:
        /* <DEDUP_REMOVED lines=16> */
[----:B------:R-:W-:Y:S02]  /*0100*/  LEA.HI.X R7, R2, UR11, R3, 0x1, P0 ;  /* 0x0000000b02077c11 */ /* 0x000fe400080f0c03 */
[----:B--2---:R-:W-:-:S05]  /*0110*/  F2FP.F16.F32.PACK_AB R0, RZ, R4 ;  /* 0x00000004ff00723e */ /* 0x004fca00000000ff */
[----:B------:R-:W-:Y:S01]  /*0120*/  STG.E.U16 desc[UR4][R6.64], R0 ;  /* 0x0000000006007986 */ /* 0x000fe2000c101504 */
[----:B------:R-:W-:Y:S05]  /*0130*/  EXIT ;  /* 0x000000000000794d */ /* 0x000fea0003800000 */
.L_x_80:
        /* <DEDUP_REMOVED lines=12> */
.L_x_96:


//--------------------- .text._Z18halfToDoubleKernelPK6__halfPdm --------------------------
	.section	.text._Z18halfToDoubleKernelPK6__halfPdm,"ax",@progbits
	.align	128
        .global         _Z18halfToDoubleKernelPK6__halfPdm
        .type           _Z18halfToDoubleKernelPK6__halfPdm,@function
        .size           _Z18halfToDoubleKernelPK6__halfPdm,(.L_x_97 - _Z18halfToDoubleKernelPK6__halfPdm)
        .other          _Z18halfToDoubleKernelPK6__halfPdm,@"STO_CUDA_ENTRY STV_DEFAULT"
_Z18halfToDoubleKernelPK6__halfPdm:
.text._Z18halfToDoubleKernelPK6__halfPdm:
        /* <DEDUP_REMOVED lines=17> */
[----:B--2---:R-:W-:-:S06]  /*0110*/  HADD2.F32 R4, -RZ, R6.H0_H0 ;  /* 0x20000006ff047230 */ /* 0x004fcc0000004100 */
[----:B------:R-:W0:Y:S02]  /*0120*/  F2F.F64.F32 R4, R4 ;  /* 0x0000000400047310 */ /* 0x000e240000201800 */
[----:B0-----:R-:W-:Y:S01]  /*0130*/  STG.E.64 desc[UR4][R8.64], R4 ;  /* 0x0000000408007986 */ /* 0x001fe2000c101b04 */
[----:B------:R-:W-:Y:S05]  /*0140*/  EXIT ;  /* 0x000000000000794d */ /* 0x000fea0003800000 */
.L_x_81:
        /* <DEDUP_REMOVED lines=11> */
.L_x_97:


//--------------------- .text._Z18doubleToHalfKernelPKdP6__halfm --------------------------
	.section	.text._Z18doubleToHalfKernelPKdP6__halfm,"ax",@progbits
	.align	128
        .global         _Z18doubleToHalfKernelPKdP6__halfm
        .type           _Z18doubleToHalfKernelPKdP6__halfm,@function
        .size           _Z18doubleToHalfKernelPKdP6__halfm,(.L_x_98 - _Z18doubleToHalfKernelPKdP6__halfm)
        .other          _Z18doubleToHalfKernelPKdP6__halfm,@"STO_CUDA_ENTRY STV_DEFAULT"
_Z18doubleToHalfKernelPKdP6__halfm:
.text._Z18doubleToHalfKernelPKdP6__halfm:
        /* <DEDUP_REMOVED lines=17> */
[----:B--2---:R-:W0:Y:S02]  /*0110*/  F2F.F32.F64 R0, R4 ;  /* 0x0000000400007310 */ /* 0x004e240000301000 */
[----:B0-----:R-:W-:-:S05]  /*0120*/  F2FP.F16.F32.PACK_AB R0, RZ, R0 ;  /* 0x00000000ff00723e */ /* 0x001fca00000000ff */
[----:B------:R-:W-:Y:S01]  /*0130*/  STG.E.U16 desc[UR4][R6.64], R0 ;  /* 0x0000000006007986 */ /* 0x000fe2000c101504 */
[----:B------:R-:W-:Y:S05]  /*0140*/  EXIT ;  /* 0x000000000000794d */ /* 0x000fea0003800000 */
.L_x_82:
        /* <DEDUP_REMOVED lines=11> */
.L_x_98:


//--------------------- .nv.shared.reserved.0     --------------------------
	.section	.nv.shared.reserved.0,"aw",@nobits
	.weak		__nv_reservedSMEM_offset_0_alias
	.size		__nv_reservedSMEM_offset_0_alias, 0, 64
	.other		__nv_reservedSMEM_offset_0_alias,@"STO_CUDA_RESERVED_SHARED STV_DEFAULT"
__nv_reservedSMEM_offset_0_alias:
	.zero		0
	.zero		64


//--------------------- .nv.constant0._Z23updateBiasesFloatKernelPdS_PKfS1_diii --------------------------
	.section	.nv.constant0._Z23updateBiasesFloatKernelPdS_PKfS1_diii,"a",@progbits
	.sectionflags	@""
	.align	4
.nv.constant0._Z23updateBiasesFloatKernelPdS_PKfS1_diii:
	.zero		948


//--------------------- .nv.constant0._Z26updateWeightsW1FloatKernelPdPKfPK6__halfdiii --------------------------
	.section	.nv.constant0._Z26updateWeightsW1FloatKernelPdPKfPK6__halfdiii,"a",@progbits
	.sectionflags	@""
	.align	4
.nv.constant0._Z26updateWeightsW1FloatKernelPdPKfPK6__halfdiii:
	.zero		940


//--------------------- .nv.constant0._Z26updateWeightsW2FloatKernelPdPKfS1_diii --------------------------
	.section	.nv.constant0._Z26updateWeightsW2FloatKernelPdPKfS1_diii,"a",@progbits
	.sectionflags	@""
	.align	4
.nv.constant0._Z26updateWeightsW2FloatKernelPdPKfS1_diii:
	.zero		940


//--------------------- .nv.constant0._Z29computeHiddenErrorFloatKernelPK6__halfPKfS3_Pfiii --------------------------
	.section	.nv.constant0._Z29computeHiddenErrorFloatKernelPK6__halfPKfS3_Pfiii,"a",@progbits
	.sectionflags	@""
	.align	4
.nv.constant0._Z29computeHiddenErrorFloatKernelPK6__halfPKfS3_Pfiii:
	.zero		940


//--------------------- .nv.constant0._Z29computeOutputErrorFloatKernelPKdS0_Pfii --------------------------
	.section	.nv.constant0._Z29computeOutputErrorFloatKernelPKdS0_Pfii,"a",@progbits
	.sectionflags	@""
	.align	4
.nv.constant0._Z29computeOutputErrorFloatKernelPKdS0_Pfii:
	.zero		928


//--------------------- .nv.constant0._Z20applyBiasFloatKernelPfPKfPKdii --------------------------
	.section	.nv.constant0._Z20applyBiasFloatKernelPfPKfPKdii,"a",@progbits
	.sectionflags	@""
	.align	4
.nv.constant0._Z20applyBiasFloatKernelPfPKfPKdii:
	.zero		928


//--------------------- .nv.constant0._Z24applyBiasReluFloatKernelPfPKfPKdii --------------------------
	.section	.nv.constant0._Z24applyBiasReluFloatKernelPfPKfPKdii,"a",@progbits
	.sectionflags	@""
	.align	4
.nv.constant0._Z24applyBiasReluFloatKernelPfPKfPKdii:
	.zero		928


//--------------------- .nv.constant0._Z19doubleToFloatKernelPKdPfm --------------------------
	.section	.nv.constant0._Z19doubleToFloatKernelPKdPfm,"a",@progbits
	.sectionflags	@""
	.align	4
.nv.constant0._Z19doubleToFloatKernelPKdPfm:
	.zero		920


//--------------------- .nv.constant0._Z19floatToDoubleKernelPKfPdm --------------------------
	.section	.nv.constant0._Z19floatToDoubleKernelPKfPdm,"a",@progbits
	.sectionflags	@""
	.align	4
.nv.constant0._Z19floatToDoubleKernelPKfPdm:
	.zero		920


//--------------------- .nv.constant0._Z17halfToFloatKernelPK6__halfPfm --------------------------
	.section	.nv.constant0._Z17halfToFloatKernelPK6__halfPfm,"a",@progbits
	.sectionflags	@""
	.align	4
.nv.constant0._Z17halfToFloatKernelPK6__halfPfm:
	.zero		920


//--------------------- .nv.constant0._Z17floatToHalfKernelPKfP6__halfm --------------------------
	.section	.nv.constant0._Z17floatToHalfKernelPKfP6__halfm,"a",@progbits
	.sectionflags	@""
	.align	4
.nv.constant0._Z17floatToHalfKernelPKfP6__halfm:
	.zero		920


//--------------------- .nv.constant0._Z18halfToDoubleKernelPK6__halfPdm --------------------------
	.section	.nv.constant0._Z18halfToDoubleKernelPK6__halfPdm,"a",@progbits
	.sectionflags	@""
	.align	4
.nv.constant0._Z18halfToDoubleKernelPK6__halfPdm:
	.zero		920


//--------------------- .nv.constant0._Z18doubleToHalfKernelPKdP6__halfm --------------------------
	.section	.nv.constant0._Z18doubleToHalfKernelPKdP6__halfm,"a",@progbits
	.sectionflags	@""
	.align	4
.nv.constant0._Z18doubleToHalfKernelPKdP6__halfm:
	.zero		920


//--------------------- SYMBOLS --------------------------

	.type		.nv.reservedSmem.offset0,@object
	.size		.nv.reservedSmem.offset0,0x4
